	.target	sm_90a

	.elftype	@"ET_EXEC"


//--------------------- .note.nv.tkinfo           --------------------------
	.section	.note.nv.tkinfo,"",@"SHT_NOTE"
	.sectionflags	@"SHF_NOTE_NV_TKINFO"
	.tkinfo
        /*0018*/ 	.word	0x00000002
        /*0030*/ 	.string	""
        /*0030*/ 	.string	"ptxas"
        /*0030*/ 	.string	"Cuda compilation tools, release 13.0, V13.0.88"
        /*0030*/ 	.string	"Build cuda_13.0.r13.0/compiler.36424714_0"
        /*0030*/ 	.string	"-arch sm_90a -m 64 "



//--------------------- .note.nv.cuinfo           --------------------------
	.section	.note.nv.cuinfo,"",@"SHT_NOTE"
	.sectionflags	@"SHF_NOTE_NV_CUINFO"
        /*0018*/ 	.short	0x0002
        /*001a*/ 	.short	0x005a
        /*001c*/ 	.short	0x0082
	.zero		2


//--------------------- .nv.info                  --------------------------
	.section	.nv.info,"",@"SHT_CUDA_INFO"
	.align	4


	//----- nvinfo : EIATTR_REGCOUNT
	.align		4
        /*0000*/ 	.byte	0x04, 0x2f
        /*0002*/ 	.short	(.L_12 - .L_11)
	.align		4
.L_11:
        /*0004*/ 	.word	index@(_ZN7cutlass13device_kernelINS_4gemm6kernel13GemmUniversalIN4cute5tupleIJiiiiEEENS1_10collective13CollectiveMmaINS1_37MainloopSm90TmaGmmaWarpSpecializedFP8ILi5ENS5_IJNS4_1CILi1EEESB_SB_EEENS1_35KernelTmaWarpSpecializedCooperativeEEENS5_IJNSA_ILi256EEENSA_ILi128EEENSA_ILi32EEEEEENS_12float_e5m2_tENS5_IJlSB_lEEESJ_SK_NS4_8TiledMMAINS4_8MMA_AtomIJNS4_4SM904GMMA31MMA_64x128x32_F32E5M2E5M2_SS_TNILNSO_7ScaleInE1ELSQ_1EEEEEENS4_6LayoutINS5_IJNSA_ILi2EEESB_SB_EEENS5_IJSB_NSA_ILi0EEESW_EEEEENS5_IJNS4_10UnderscoreESZ_SZ_EEEEENS4_13SM90_TMA_LOADENS4_14ComposedLayoutINS4_7SwizzleILi1ELi4ELi3EEENS4_18smem_ptr_flag_bitsILi8EEENST_INS5_IJNSA_ILi8EEESH_EEENS5_IJSH_SB_EEEEEEEvNS4_8identityES12_S1C_vS1D_EENS_8epilogue10collective6detail29Sm90TmaWarpSpecializedAdapterINS1G_15DefaultEpilogueISJ_SK_SK_NS1F_6thread17LinearCombinationISJ_Li1EffLNS1K_9ScaleType4KindE0ELNS_15FloatRoundStyleE2ESJ_EENS1_15EpilogueDefaultEEEEEvvEEEEvNT_6ParamsE)
        /*0008*/ 	.word	0x000000a8


	//----- nvinfo : EIATTR_FRAME_SIZE
	.align		4
.L_12:
        /*000c*/ 	.byte	0x04, 0x11
        /*000e*/ 	.short	(.L_14 - .L_13)
	.align		4
.L_13:
        /*0010*/ 	.word	index@(_ZN7cutlass13device_kernelINS_4gemm6kernel13GemmUniversalIN4cute5tupleIJiiiiEEENS1_10collective13CollectiveMmaINS1_37MainloopSm90TmaGmmaWarpSpecializedFP8ILi5ENS5_IJNS4_1CILi1EEESB_SB_EEENS1_35KernelTmaWarpSpecializedCooperativeEEENS5_IJNSA_ILi256EEENSA_ILi128EEENSA_ILi32EEEEEENS_12float_e5m2_tENS5_IJlSB_lEEESJ_SK_NS4_8TiledMMAINS4_8MMA_AtomIJNS4_4SM904GMMA31MMA_64x128x32_F32E5M2E5M2_SS_TNILNSO_7ScaleInE1ELSQ_1EEEEEENS4_6LayoutINS5_IJNSA_ILi2EEESB_SB_EEENS5_IJSB_NSA_ILi0EEESW_EEEEENS5_IJNS4_10UnderscoreESZ_SZ_EEEEENS4_13SM90_TMA_LOADENS4_14ComposedLayoutINS4_7SwizzleILi1ELi4ELi3EEENS4_18smem_ptr_flag_bitsILi8EEENST_INS5_IJNSA_ILi8EEESH_EEENS5_IJSH_SB_EEEEEEEvNS4_8identityES12_S1C_vS1D_EENS_8epilogue10collective6detail29Sm90TmaWarpSpecializedAdapterINS1G_15DefaultEpilogueISJ_SK_SK_NS1F_6thread17LinearCombinationISJ_Li1EffLNS1K_9ScaleType4KindE0ELNS_15FloatRoundStyleE2ESJ_EENS1_15EpilogueDefaultEEEEEvvEEEEvNT_6ParamsE)
        /*0014*/ 	.word	0x00000100


	//----- nvinfo : EIATTR_MIN_STACK_SIZE
	.align		4
.L_14:
        /*0018*/ 	.byte	0x04, 0x12
        /*001a*/ 	.short	(.L_16 - .L_15)
	.align		4
.L_15:
        /*001c*/ 	.word	index@(_ZN7cutlass13device_kernelINS_4gemm6kernel13GemmUniversalIN4cute5tupleIJiiiiEEENS1_10collective13CollectiveMmaINS1_37MainloopSm90TmaGmmaWarpSpecializedFP8ILi5ENS5_IJNS4_1CILi1EEESB_SB_EEENS1_35KernelTmaWarpSpecializedCooperativeEEENS5_IJNSA_ILi256EEENSA_ILi128EEENSA_ILi32EEEEEENS_12float_e5m2_tENS5_IJlSB_lEEESJ_SK_NS4_8TiledMMAINS4_8MMA_AtomIJNS4_4SM904GMMA31MMA_64x128x32_F32E5M2E5M2_SS_TNILNSO_7ScaleInE1ELSQ_1EEEEEENS4_6LayoutINS5_IJNSA_ILi2EEESB_SB_EEENS5_IJSB_NSA_ILi0EEESW_EEEEENS5_IJNS4_10UnderscoreESZ_SZ_EEEEENS4_13SM90_TMA_LOADENS4_14ComposedLayoutINS4_7SwizzleILi1ELi4ELi3EEENS4_18smem_ptr_flag_bitsILi8EEENST_INS5_IJNSA_ILi8EEESH_EEENS5_IJSH_SB_EEEEEEEvNS4_8identityES12_S1C_vS1D_EENS_8epilogue10collective6detail29Sm90TmaWarpSpecializedAdapterINS1G_15DefaultEpilogueISJ_SK_SK_NS1F_6thread17LinearCombinationISJ_Li1EffLNS1K_9ScaleType4KindE0ELNS_15FloatRoundStyleE2ESJ_EENS1_15EpilogueDefaultEEEEEvvEEEEvNT_6ParamsE)
        /*0020*/ 	.word	0x00000100
.L_16:


//--------------------- .nv.compat                --------------------------
	.section	.nv.compat,"",@"SHT_CUDA_COMPAT_INFO"
	.align	4
        /*0000*/ 	.byte	0x02, 0x09, 0x01, 0x00, 0x02, 0x02, 0x04, 0x00, 0x02, 0x05, 0x05, 0x00, 0x03, 0x07, 0x01, 0x01
        /*0010*/ 	.byte	0x02, 0x03, 0x01, 0x00, 0x02, 0x06, 0x01, 0x00, 0x04, 0x0b, 0x08, 0x00, 0x00, 0x00, 0x00, 0x00
        /*0020*/ 	.byte	0x00, 0x00, 0x00, 0x00


//--------------------- .nv.info._ZN7cutlass13device_kernelINS_4gemm6kernel13GemmUniversalIN4cute5tupleIJiiiiEEENS1_10collective13CollectiveMmaINS1_37MainloopSm90TmaGmmaWarpSpecializedFP8ILi5ENS5_IJNS4_1CILi1EEESB_SB_EEENS1_35KernelTmaWarpSpecializedCooperativeEEENS5_IJNSA_ILi256EEENSA_ILi128EEENSA_ILi32EEEEEENS_12float_e5m2_tENS5_IJlSB_lEEESJ_SK_NS4_8TiledMMAINS4_8MMA_AtomIJNS4_4SM904GMMA31MMA_64x128x32_F32E5M2E5M2_SS_TNILNSO_7ScaleInE1ELSQ_1EEEEEENS4_6LayoutINS5_IJNSA_ILi2EEESB_SB_EEENS5_IJSB_NSA_ILi0EEESW_EEEEENS5_IJNS4_10UnderscoreESZ_SZ_EEEEENS4_13SM90_TMA_LOADENS4_14ComposedLayoutINS4_7SwizzleILi1ELi4ELi3EEENS4_18smem_ptr_flag_bitsILi8EEENST_INS5_IJNSA_ILi8EEESH_EEENS5_IJSH_SB_EEEEEEEvNS4_8identityES12_S1C_vS1D_EENS_8epilogue10collective6detail29Sm90TmaWarpSpecializedAdapterINS1G_15DefaultEpilogueISJ_SK_SK_NS1F_6thread17LinearCombinationISJ_Li1EffLNS1K_9ScaleType4KindE0ELNS_15FloatRoundStyleE2ESJ_EENS1_15EpilogueDefaultEEEEEvvEEEEvNT_6ParamsE --------------------------
	.section	.nv.info._ZN7cutlass13device_kernelINS_4gemm6kernel13GemmUniversalIN4cute5tupleIJiiiiEEENS1_10collective13CollectiveMmaINS1_37MainloopSm90TmaGmmaWarpSpecializedFP8ILi5ENS5_IJNS4_1CILi1EEESB_SB_EEENS1_35KernelTmaWarpSpecializedCooperativeEEENS5_IJNSA_ILi256EEENSA_ILi128EEENSA_ILi32EEEEEENS_12float_e5m2_tENS5_IJlSB_lEEESJ_SK_NS4_8TiledMMAINS4_8MMA_AtomIJNS4_4SM904GMMA31MMA_64x128x32_F32E5M2E5M2_SS_TNILNSO_7ScaleInE1ELSQ_1EEEEEENS4_6LayoutINS5_IJNSA_ILi2EEESB_SB_EEENS5_IJSB_NSA_ILi0EEESW_EEEEENS5_IJNS4_10UnderscoreESZ_SZ_EEEEENS4_13SM90_TMA_LOADENS4_14ComposedLayoutINS4_7SwizzleILi1ELi4ELi3EEENS4_18smem_ptr_flag_bitsILi8EEENST_INS5_IJNSA_ILi8EEESH_EEENS5_IJSH_SB_EEEEEEEvNS4_8identityES12_S1C_vS1D_EENS_8epilogue10collective6detail29Sm90TmaWarpSpecializedAdapterINS1G_15DefaultEpilogueISJ_SK_SK_NS1F_6thread17LinearCombinationISJ_Li1EffLNS1K_9ScaleType4KindE0ELNS_15FloatRoundStyleE2ESJ_EENS1_15EpilogueDefaultEEEEEvvEEEEvNT_6ParamsE,"",@"SHT_CUDA_INFO"
	.sectionflags	@""
	.align	4


	//----- nvinfo : EIATTR_CUDA_API_VERSION
	.align		4
        /*0000*/ 	.byte	0x04, 0x37
        /*0002*/ 	.short	(.L_18 - .L_17)
.L_17:
        /*0004*/ 	.word	0x00000082


	//----- nvinfo : EIATTR_KPARAM_INFO
	.align		4
.L_18:
        /*0008*/ 	.byte	0x04, 0x17
        /*000a*/ 	.short	(.L_20 - .L_19)
.L_19:
        /*000c*/ 	.word	0x00000000
        /*0010*/ 	.short	0x0000
        /*0012*/ 	.short	0x0070
        /*0014*/ 	.byte	0x00, 0xf0, 0x01, 0x10


	//----- nvinfo : EIATTR_SPARSE_MMA_MASK
	.align		4
.L_20:
        /*0018*/ 	.byte	0x03, 0x50
        /*001a*/ 	.short	0x0000


	//----- nvinfo : EIATTR_MAXREG_COUNT
	.align		4
        /*001c*/ 	.byte	0x03, 0x1b
        /*001e*/ 	.short	0x00a8


	//----- nvinfo : EIATTR_NUM_BARRIERS
	.align		4
        /*0020*/ 	.byte	0x02, 0x4c
        /*0022*/ 	.byte	0x01
	.zero		1


	//----- nvinfo : EIATTR_ANNOTATIONS
	.align		4
        /*0024*/ 	.byte	0x04, 0x55
        /*0026*/ 	.short	(.L_22 - .L_21)


	//   ....[0]....
.L_21:
        /*0028*/ 	.word	0x00000001
        /*002c*/ 	.byte	0xb0, 0x05, 0x00, 0x00, 0x01, 0x00, 0x00, 0x00, 0xd0, 0x05, 0x00, 0x00, 0x01, 0x00, 0x00, 0x00
        /* <DEDUP_REMOVED lines=193> */
        /*0c4c*/ 	.byte	0x00, 0x02, 0x01, 0x00


	//----- nvinfo : EIATTR_MERCURY_ISA_VERSION
	.align		4
.L_22:
        /*0c50*/ 	.byte	0x03, 0x5f
        /*0c52*/ 	.short	0x0101


	//----- nvinfo : EIATTR_INT_WARP_WIDE_INSTR_OFFSETS
	.align		4
        /*0c54*/ 	.byte	0x04, 0x31
        /*0c56*/ 	.short	(.L_24 - .L_23)


	//   ....[0]....
.L_23:
        /*0c58*/ 	.word	0x00000480


	//   ....[1]....
        /*0c5c*/ 	.word	0x00000490


	//   ....[2]....
        /*0c60*/ 	.word	0x000005c0


	//----- nvinfo : EIATTR_COOP_GROUP_MASK_REGIDS
	.align		4
.L_24:
        /*0c64*/ 	.byte	0x04, 0x29
        /*0c66*/ 	.short	(.L_26 - .L_25)


	//   ....[0]....
.L_25:
        /*0c68*/ 	.word	0xffffffff


	//   ....[1]....
        /*0c6c*/ 	.word	0xffffffff


	//   ....[2]....
        /*0c70*/ 	.word	0xffffffff


	//   ....[3]....
        /*0c74*/ 	.word	0xffffffff


	//   ....[4]....
        /*0c78*/ 	.word	0xffffffff


	//----- nvinfo : EIATTR_COOP_GROUP_INSTR_OFFSETS
	.align		4
.L_26:
        /*0c7c*/ 	.byte	0x04, 0x28
        /*0c7e*/ 	.short	(.L_28 - .L_27)


	//   ....[0]....
.L_27:
        /*0c80*/ 	.word	0x00000070


	//   ....[1]....
        /*0c84*/ 	.word	0x00000080


	//   ....[2]....
        /*0c88*/ 	.word	0x000001a0


	//   ....[3]....
        /*0c8c*/ 	.word	0x000003d0


	//   ....[4]....
        /*0c90*/ 	.word	0x00001310


	//----- nvinfo : EIATTR_REG_RECONFIG
	.align		4
.L_28:
        /*0c94*/ 	.byte	0x01, 0x54
	.zero		2


	//----- nvinfo : EIATTR_MBARRIER_INSTR_OFFSETS
	.align		4
        /*0c98*/ 	.byte	0x04, 0x39
        /*0c9a*/ 	.short	(.L_30 - .L_29)


	//   ....[0]....
.L_29:
        /*0c9c*/ 	.word	0x00000320
        /*0ca0*/ 	.word	0x000000ff
        /*0ca4*/ 	.word	0x00000000
        /*0ca8*/ 	.short	0x0100
        /*0caa*/ 	.byte	0x09
	.zero		1


	//   ....[1]....
        /*0cac*/ 	.word	0x00000330
        /*0cb0*/ 	.word	0x000000ff
        /*0cb4*/ 	.word	0x00000028
        /*0cb8*/ 	.short	0x0100
        /*0cba*/ 	.byte	0x09
	.zero		1


	//   ....[2]....
        /*0cbc*/ 	.word	0x00000340
        /*0cc0*/ 	.word	0x000000ff
        /*0cc4*/ 	.word	0x00000008
        /*0cc8*/ 	.short	0x0100
        /*0cca*/ 	.byte	0x09
	.zero		1


	//   ....[3]....
        /*0ccc*/ 	.word	0x00000350
        /*0cd0*/ 	.word	0x000000ff
        /*0cd4*/ 	.word	0x00000030
        /*0cd8*/ 	.short	0x0100
        /*0cda*/ 	.byte	0x09
	.zero		1


	//   ....[4]....
        /*0cdc*/ 	.word	0x00000360
        /*0ce0*/ 	.word	0x000000ff
        /*0ce4*/ 	.word	0x00000010
        /*0ce8*/ 	.short	0x0100
        /*0cea*/ 	.byte	0x09
	.zero		1


	//   ....[5]....
        /*0cec*/ 	.word	0x00000370
        /*0cf0*/ 	.word	0x000000ff
        /*0cf4*/ 	.word	0x00000038
        /*0cf8*/ 	.short	0x0100
        /*0cfa*/ 	.byte	0x09
	.zero		1


	//   ....[6]....
        /*0cfc*/ 	.word	0x00000380
        /*0d00*/ 	.word	0x000000ff
        /*0d04*/ 	.word	0x00000018
        /*0d08*/ 	.short	0x0100
        /*0d0a*/ 	.byte	0x09
	.zero		1


	//   ....[7]....
        /*0d0c*/ 	.word	0x00000390
        /*0d10*/ 	.word	0x000000ff
        /*0d14*/ 	.word	0x00000040
        /*0d18*/ 	.short	0x0100
        /*0d1a*/ 	.byte	0x09
	.zero		1


	//   ....[8]....
        /*0d1c*/ 	.word	0x000003a0
        /*0d20*/ 	.word	0x000000ff
        /*0d24*/ 	.word	0x00000020
        /*0d28*/ 	.short	0x0100
        /*0d2a*/ 	.byte	0x09
	.zero		1


	//   ....[9]....
        /*0d2c*/ 	.word	0x000003b0
        /*0d30*/ 	.word	0x000000ff
        /*0d34*/ 	.word	0x00000048
        /*0d38*/ 	.short	0x0100
        /*0d3a*/ 	.byte	0x09
	.zero		1


	//   ....[10]....
        /*0d3c*/ 	.word	0x000005f0
        /*0d40*/ 	.word	0x000000ff
        /*0d44*/ 	.word	0x00000060
        /*0d48*/ 	.short	0x0100
        /*0d4a*/ 	.byte	0x06
	.zero		1


	//   ....[11]....
        /*0d4c*/ 	.word	0x00000600
        /*0d50*/ 	.word	0x000000ff
        /*0d54*/ 	.word	0x00000068
        /*0d58*/ 	.short	0x0100
        /*0d5a*/ 	.byte	0x06
	.zero		1


	//   ....[12]....
        /*0d5c*/ 	.word	0x00001b20
        /*0d60*/ 	.word	0x000000ff
        /*0d64*/ 	.word	0x00000000
        /*0d68*/ 	.short	0x010a
        /*0d6a*/ 	.byte	0x07
	.zero		1


	//   ....[13]....
        /*0d6c*/ 	.word	0x00001b80
        /*0d70*/ 	.word	0x000000ff
        /*0d74*/ 	.word	0x00000000
        /*0d78*/ 	.short	0x010a
        /*0d7a*/ 	.byte	0x07
	.zero		1


	//   ....[14]....
        /*0d7c*/ 	.word	0x00002d50
        /*0d80*/ 	.word	0x000000ff
        /*0d84*/ 	.word	0x00000000
        /*0d88*/ 	.short	0x010a
        /*0d8a*/ 	.byte	0x09
	.zero		1


	//   ....[15]....
        /*0d8c*/ 	.word	0x00002d90
        /*0d90*/ 	.word	0x000000ff
        /*0d94*/ 	.word	0x00000000
        /*0d98*/ 	.short	0x010a
        /*0d9a*/ 	.byte	0x09
	.zero		1


	//   ....[16]....
        /*0d9c*/ 	.word	0x00003d90
        /*0da0*/ 	.word	0x000000ff
        /*0da4*/ 	.word	0x00000000
        /*0da8*/ 	.short	0x0101
        /*0daa*/ 	.byte	0x08
	.zero		1


	//   ....[17]....
        /*0dac*/ 	.word	0x00004f60
        /*0db0*/ 	.word	0x000000ff
        /*0db4*/ 	.word	0x00000000
        /*0db8*/ 	.short	0x0101
        /*0dba*/ 	.byte	0x08
	.zero		1


	//   ....[18]....
        /*0dbc*/ 	.word	0x0000f390
        /*0dc0*/ 	.word	0x0000000d
        /*0dc4*/ 	.word	0x00000028
        /*0dc8*/ 	.short	0x010a
        /*0dca*/ 	.byte	0x3f
	.zero		1


	//   ....[19]....
        /*0dcc*/ 	.word	0x0000f750
        /*0dd0*/ 	.word	0x00000004
        /*0dd4*/ 	.word	0x00000068
        /*0dd8*/ 	.short	0x0101
        /*0dda*/ 	.byte	0x3f
	.zero		1


	//   ....[20]....
        /*0ddc*/ 	.word	0x0000fec0
        /*0de0*/ 	.word	0x00000007
        /*0de4*/ 	.word	0x00000000
        /*0de8*/ 	.short	0x010a
        /*0dea*/ 	.byte	0x3f
	.zero		1


	//   ....[21]....
        /*0dec*/ 	.word	0x0000ff40
        /*0df0*/ 	.word	0x00000009
        /*0df4*/ 	.word	0x00000000
        /*0df8*/ 	.short	0x010a
        /*0dfa*/ 	.byte	0x3f
	.zero		1


	//   ....[22]....
        /*0dfc*/ 	.word	0x0000ffd0
        /*0e00*/ 	.word	0x00000006
        /*0e04*/ 	.word	0x00000000
        /*0e08*/ 	.short	0x010a
        /*0e0a*/ 	.byte	0x3f
	.zero		1


	//   ....[23]....
        /*0e0c*/ 	.word	0x00010060
        /*0e10*/ 	.word	0x00000009
        /*0e14*/ 	.word	0x00000000
        /*0e18*/ 	.short	0x010a
        /*0e1a*/ 	.byte	0x3f
	.zero		1


	//   ....[24]....
        /*0e1c*/ 	.word	0x000100f0
        /*0e20*/ 	.word	0x00000003
        /*0e24*/ 	.word	0x00000000
        /*0e28*/ 	.short	0x010a
        /*0e2a*/ 	.byte	0x3f
	.zero		1


	//   ....[25]....
        /*0e2c*/ 	.word	0x00010160
        /*0e30*/ 	.word	0x00000003
        /*0e34*/ 	.word	0x00000000
        /*0e38*/ 	.short	0x010a
        /*0e3a*/ 	.byte	0x3f
	.zero		1


	//   ....[26]....
        /*0e3c*/ 	.word	0x000101d0
        /*0e40*/ 	.word	0x00000000
        /*0e44*/ 	.word	0x00000000
        /*0e48*/ 	.short	0x010a
        /*0e4a*/ 	.byte	0x3f
	.zero		1


	//   ....[27]....
        /*0e4c*/ 	.word	0x000102b0
        /*0e50*/ 	.word	0x0000000d
        /*0e54*/ 	.word	0x00000028
        /*0e58*/ 	.short	0x010a
        /*0e5a*/ 	.byte	0x3f
	.zero		1


	//   ....[28]....
        /*0e5c*/ 	.word	0x00010390
        /*0e60*/ 	.word	0x00000007
        /*0e64*/ 	.word	0x00000000
        /*0e68*/ 	.short	0x010a
        /*0e6a*/ 	.byte	0x3f
	.zero		1


	//   ....[29]....
        /*0e6c*/ 	.word	0x000103e0
        /*0e70*/ 	.word	0x00000009
        /*0e74*/ 	.word	0x00000000
        /*0e78*/ 	.short	0x010a
        /*0e7a*/ 	.byte	0x3f
	.zero		1


	//   ....[30]....
        /*0e7c*/ 	.word	0x00010430
        /*0e80*/ 	.word	0x00000006
        /*0e84*/ 	.word	0x00000000
        /*0e88*/ 	.short	0x010a
        /*0e8a*/ 	.byte	0x3f
	.zero		1


	//   ....[31]....
        /*0e8c*/ 	.word	0x00010480
        /*0e90*/ 	.word	0x00000009
        /*0e94*/ 	.word	0x00000000
        /*0e98*/ 	.short	0x010a
        /*0e9a*/ 	.byte	0x3f
	.zero		1


	//----- nvinfo : EIATTR_NUM_MBARRIERS
	.align		4
.L_30:
        /*0e9c*/ 	.byte	0x03, 0x38
        /*0e9e*/ 	.short	0x000c


	//----- nvinfo : EIATTR_EXIT_INSTR_OFFSETS
	.align		4
        /*0ea0*/ 	.byte	0x04, 0x1c
        /*0ea2*/ 	.short	(.L_32 - .L_31)


	//   ....[0]....
.L_31:
        /*0ea4*/ 	.word	0x00000660


	//   ....[1]....
        /*0ea8*/ 	.word	0x00000fb0


	//   ....[2]....
        /*0eac*/ 	.word	0x0000e9d0


	//   ....[3]....
        /*0eb0*/ 	.word	0x0000f020


	//   ....[4]....
        /*0eb4*/ 	.word	0x00010140


	//----- nvinfo : EIATTR_MAX_THREADS
	.align		4
.L_32:
        /*0eb8*/ 	.byte	0x04, 0x05
        /*0eba*/ 	.short	(.L_34 - .L_33)
.L_33:
        /*0ebc*/ 	.word	0x00000180
        /*0ec0*/ 	.word	0x00000001
        /*0ec4*/ 	.word	0x00000001


	//----- nvinfo : EIATTR_CRS_STACK_SIZE
	.align		4
.L_34:
        /*0ec8*/ 	.byte	0x04, 0x1e
        /*0eca*/ 	.short	(.L_36 - .L_35)
.L_35:
        /*0ecc*/ 	.word	0x00000000


	//----- nvinfo : EIATTR_CBANK_PARAM_SIZE
	.align		4
.L_36:
        /*0ed0*/ 	.byte	0x03, 0x19
        /*0ed2*/ 	.short	0x0470


	//----- nvinfo : EIATTR_PARAM_CBANK
	.align		4
        /*0ed4*/ 	.byte	0x04, 0x0a
        /*0ed6*/ 	.short	(.L_38 - .L_37)
	.align		4
.L_37:
        /*0ed8*/ 	.word	index@(.nv.constant0._ZN7cutlass13device_kernelINS_4gemm6kernel13GemmUniversalIN4cute5tupleIJiiiiEEENS1_10collective13CollectiveMmaINS1_37MainloopSm90TmaGmmaWarpSpecializedFP8ILi5ENS5_IJNS4_1CILi1EEESB_SB_EEENS1_35KernelTmaWarpSpecializedCooperativeEEENS5_IJNSA_ILi256EEENSA_ILi128EEENSA_ILi32EEEEEENS_12float_e5m2_tENS5_IJlSB_lEEESJ_SK_NS4_8TiledMMAINS4_8MMA_AtomIJNS4_4SM904GMMA31MMA_64x128x32_F32E5M2E5M2_SS_TNILNSO_7ScaleInE1ELSQ_1EEEEEENS4_6LayoutINS5_IJNSA_ILi2EEESB_SB_EEENS5_IJSB_NSA_ILi0EEESW_EEEEENS5_IJNS4_10UnderscoreESZ_SZ_EEEEENS4_13SM90_TMA_LOADENS4_14ComposedLayoutINS4_7SwizzleILi1ELi4ELi3EEENS4_18smem_ptr_flag_bitsILi8EEENST_INS5_IJNSA_ILi8EEESH_EEENS5_IJSH_SB_EEEEEEEvNS4_8identityES12_S1C_vS1D_EENS_8epilogue10collective6detail29Sm90TmaWarpSpecializedAdapterINS1G_15DefaultEpilogueISJ_SK_SK_NS1F_6thread17LinearCombinationISJ_Li1EffLNS1K_9ScaleType4KindE0ELNS_15FloatRoundStyleE2ESJ_EENS1_15EpilogueDefaultEEEEEvvEEEEvNT_6ParamsE)
        /*0edc*/ 	.short	0x0210
        /*0ede*/ 	.short	0x0470


	//----- nvinfo : EIATTR_SW_WAR
	.align		4
.L_38:
        /*0ee0*/ 	.byte	0x04, 0x36
        /*0ee2*/ 	.short	(.L_40 - .L_39)
.L_39:
        /*0ee4*/ 	.word	0x00000008
.L_40:


//--------------------- .nv.callgraph             --------------------------
	.section	.nv.callgraph,"",@"SHT_CUDA_CALLGRAPH"
	.align	4
	.sectionentsize	8
	.align		4
        /*0000*/ 	.word	0x00000000
	.align		4
        /*0004*/ 	.word	0xffffffff
	.align		4
        /*0008*/ 	.word	0x00000000
	.align		4
        /*000c*/ 	.word	0xfffffffe
	.align		4
        /*0010*/ 	.word	0x00000000
	.align		4
        /*0014*/ 	.word	0xfffffffd
	.align		4
        /*0018*/ 	.word	0x00000000
	.align		4
        /*001c*/ 	.word	0xfffffffc


//--------------------- .nv.constant4             --------------------------
	.section	.nv.constant4,"a",@progbits
	.align	8
	.align		8
.nv.constant4:
        /*0000*/ 	.dword	_ZN39_INTERNAL_88d32c90_4_k_cu_cb56ff9d_49544cuda3std3__45__cpo5beginE
	.align		8
        /*0008*/ 	.dword	_ZN39_INTERNAL_88d32c90_4_k_cu_cb56ff9d_49544cuda3std3__45__cpo3endE
	.align		8
        /*0010*/ 	.dword	_ZN39_INTERNAL_88d32c90_4_k_cu_cb56ff9d_49544cuda3std3__45__cpo6cbeginE
	.align		8
        /*0018*/ 	.dword	_ZN39_INTERNAL_88d32c90_4_k_cu_cb56ff9d_49544cuda3std3__45__cpo4cendE
	.align		8
        /*0020*/ 	.dword	_ZN39_INTERNAL_88d32c90_4_k_cu_cb56ff9d_49544cuda3std3__441_GLOBAL__N__88d32c90_4_k_cu_cb56ff9d_49546ignoreE
	.align		8
        /*0028*/ 	.dword	_ZN39_INTERNAL_88d32c90_4_k_cu_cb56ff9d_49544cuda3std3__419piecewise_constructE
	.align		8
        /*0030*/ 	.dword	_ZN39_INTERNAL_88d32c90_4_k_cu_cb56ff9d_49544cuda3std3__48in_placeE
	.align		8
        /*0038*/ 	.dword	_ZN39_INTERNAL_88d32c90_4_k_cu_cb56ff9d_49544cuda3std6ranges3__45__cpo4swapE
	.align		8
        /*0040*/ 	.dword	_ZN39_INTERNAL_88d32c90_4_k_cu_cb56ff9d_49544cuda3std6ranges3__45__cpo9iter_moveE
	.align		8
        /*0048*/ 	.dword	_ZN39_INTERNAL_88d32c90_4_k_cu_cb56ff9d_49544cute7productE
	.align		8
        /*0050*/ 	.dword	_ZN39_INTERNAL_88d32c90_4_k_cu_cb56ff9d_49544cute1_E


//--------------------- .text._ZN7cutlass13device_kernelINS_4gemm6kernel13GemmUniversalIN4cute5tupleIJiiiiEEENS1_10collective13CollectiveMmaINS1_37MainloopSm90TmaGmmaWarpSpecializedFP8ILi5ENS5_IJNS4_1CILi1EEESB_SB_EEENS1_35KernelTmaWarpSpecializedCooperativeEEENS5_IJNSA_ILi256EEENSA_ILi128EEENSA_ILi32EEEEEENS_12float_e5m2_tENS5_IJlSB_lEEESJ_SK_NS4_8TiledMMAINS4_8MMA_AtomIJNS4_4SM904GMMA31MMA_64x128x32_F32E5M2E5M2_SS_TNILNSO_7ScaleInE1ELSQ_1EEEEEENS4_6LayoutINS5_IJNSA_ILi2EEESB_SB_EEENS5_IJSB_NSA_ILi0EEESW_EEEEENS5_IJNS4_10UnderscoreESZ_SZ_EEEEENS4_13SM90_TMA_LOADENS4_14ComposedLayoutINS4_7SwizzleILi1ELi4ELi3EEENS4_18smem_ptr_flag_bitsILi8EEENST_INS5_IJNSA_ILi8EEESH_EEENS5_IJSH_SB_EEEEEEEvNS4_8identityES12_S1C_vS1D_EENS_8epilogue10collective6detail29Sm90TmaWarpSpecializedAdapterINS1G_15DefaultEpilogueISJ_SK_SK_NS1F_6thread17LinearCombinationISJ_Li1EffLNS1K_9ScaleType4KindE0ELNS_15FloatRoundStyleE2ESJ_EENS1_15EpilogueDefaultEEEEEvvEEEEvNT_6ParamsE --------------------------
	.section	.text._ZN7cutlass13device_kernelINS_4gemm6kernel13GemmUniversalIN4cute5tupleIJiiiiEEENS1_10collective13CollectiveMmaINS1_37MainloopSm90TmaGmmaWarpSpecializedFP8ILi5ENS5_IJNS4_1CILi1EEESB_SB_EEENS1_35KernelTmaWarpSpecializedCooperativeEEENS5_IJNSA_ILi256EEENSA_ILi128EEENSA_ILi32EEEEEENS_12float_e5m2_tENS5_IJlSB_lEEESJ_SK_NS4_8TiledMMAINS4_8MMA_AtomIJNS4_4SM904GMMA31MMA_64x128x32_F32E5M2E5M2_SS_TNILNSO_7ScaleInE1ELSQ_1EEEEEENS4_6LayoutINS5_IJNSA_ILi2EEESB_SB_EEENS5_IJSB_NSA_ILi0EEESW_EEEEENS5_IJNS4_10UnderscoreESZ_SZ_EEEEENS4_13SM90_TMA_LOADENS4_14ComposedLayoutINS4_7SwizzleILi1ELi4ELi3EEENS4_18smem_ptr_flag_bitsILi8EEENST_INS5_IJNSA_ILi8EEESH_EEENS5_IJSH_SB_EEEEEEEvNS4_8identityES12_S1C_vS1D_EENS_8epilogue10collective6detail29Sm90TmaWarpSpecializedAdapterINS1G_15DefaultEpilogueISJ_SK_SK_NS1F_6thread17LinearCombinationISJ_Li1EffLNS1K_9ScaleType4KindE0ELNS_15FloatRoundStyleE2ESJ_EENS1_15EpilogueDefaultEEEEEvvEEEEvNT_6ParamsE,"ax",@progbits
	.align	128
.text._ZN7cutlass13device_kernelINS_4gemm6kernel13GemmUniversalIN4cute5tupleIJiiiiEEENS1_10collective13CollectiveMmaINS1_37MainloopSm90TmaGmmaWarpSpecializedFP8ILi5ENS5_IJNS4_1CILi1EEESB_SB_EEENS1_35KernelTmaWarpSpecializedCooperativeEEENS5_IJNSA_ILi256EEENSA_ILi128EEENSA_ILi32EEEEEENS_12float_e5m2_tENS5_IJlSB_lEEESJ_SK_NS4_8TiledMMAINS4_8MMA_AtomIJNS4_4SM904GMMA31MMA_64x128x32_F32E5M2E5M2_SS_TNILNSO_7ScaleInE1ELSQ_1EEEEEENS4_6LayoutINS5_IJNSA_ILi2EEESB_SB_EEENS5_IJSB_NSA_ILi0EEESW_EEEEENS5_IJNS4_10UnderscoreESZ_SZ_EEEEENS4_13SM90_TMA_LOADENS4_14ComposedLayoutINS4_7SwizzleILi1ELi4ELi3EEENS4_18smem_ptr_flag_bitsILi8EEENST_INS5_IJNSA_ILi8EEESH_EEENS5_IJSH_SB_EEEEEEEvNS4_8identityES12_S1C_vS1D_EENS_8epilogue10collective6detail29Sm90TmaWarpSpecializedAdapterINS1G_15DefaultEpilogueISJ_SK_SK_NS1F_6thread17LinearCombinationISJ_Li1EffLNS1K_9ScaleType4KindE0ELNS_15FloatRoundStyleE2ESJ_EENS1_15EpilogueDefaultEEEEEvvEEEEvNT_6ParamsE:
        .type           _ZN7cutlass13device_kernelINS_4gemm6kernel13GemmUniversalIN4cute5tupleIJiiiiEEENS1_10collective13CollectiveMmaINS1_37MainloopSm90TmaGmmaWarpSpecializedFP8ILi5ENS5_IJNS4_1CILi1EEESB_SB_EEENS1_35KernelTmaWarpSpecializedCooperativeEEENS5_IJNSA_ILi256EEENSA_ILi128EEENSA_ILi32EEEEEENS_12float_e5m2_tENS5_IJlSB_lEEESJ_SK_NS4_8TiledMMAINS4_8MMA_AtomIJNS4_4SM904GMMA31MMA_64x128x32_F32E5M2E5M2_SS_TNILNSO_7ScaleInE1ELSQ_1EEEEEENS4_6LayoutINS5_IJNSA_ILi2EEESB_SB_EEENS5_IJSB_NSA_ILi0EEESW_EEEEENS5_IJNS4_10UnderscoreESZ_SZ_EEEEENS4_13SM90_TMA_LOADENS4_14ComposedLayoutINS4_7SwizzleILi1ELi4ELi3EEENS4_18smem_ptr_flag_bitsILi8EEENST_INS5_IJNSA_ILi8EEESH_EEENS5_IJSH_SB_EEEEEEEvNS4_8identityES12_S1C_vS1D_EENS_8epilogue10collective6detail29Sm90TmaWarpSpecializedAdapterINS1G_15DefaultEpilogueISJ_SK_SK_NS1F_6thread17LinearCombinationISJ_Li1EffLNS1K_9ScaleType4KindE0ELNS_15FloatRoundStyleE2ESJ_EENS1_15EpilogueDefaultEEEEEvvEEEEvNT_6ParamsE,@function
        .size           _ZN7cutlass13device_kernelINS_4gemm6kernel13GemmUniversalIN4cute5tupleIJiiiiEEENS1_10collective13CollectiveMmaINS1_37MainloopSm90TmaGmmaWarpSpecializedFP8ILi5ENS5_IJNS4_1CILi1EEESB_SB_EEENS1_35KernelTmaWarpSpecializedCooperativeEEENS5_IJNSA_ILi256EEENSA_ILi128EEENSA_ILi32EEEEEENS_12float_e5m2_tENS5_IJlSB_lEEESJ_SK_NS4_8TiledMMAINS4_8MMA_AtomIJNS4_4SM904GMMA31MMA_64x128x32_F32E5M2E5M2_SS_TNILNSO_7ScaleInE1ELSQ_1EEEEEENS4_6LayoutINS5_IJNSA_ILi2EEESB_SB_EEENS5_IJSB_NSA_ILi0EEESW_EEEEENS5_IJNS4_10UnderscoreESZ_SZ_EEEEENS4_13SM90_TMA_LOADENS4_14ComposedLayoutINS4_7SwizzleILi1ELi4ELi3EEENS4_18smem_ptr_flag_bitsILi8EEENST_INS5_IJNSA_ILi8EEESH_EEENS5_IJSH_SB_EEEEEEEvNS4_8identityES12_S1C_vS1D_EENS_8epilogue10collective6detail29Sm90TmaWarpSpecializedAdapterINS1G_15DefaultEpilogueISJ_SK_SK_NS1F_6thread17LinearCombinationISJ_Li1EffLNS1K_9ScaleType4KindE0ELNS_15FloatRoundStyleE2ESJ_EENS1_15EpilogueDefaultEEEEEvvEEEEvNT_6ParamsE,(.L_x_331 - _ZN7cutlass13device_kernelINS_4gemm6kernel13GemmUniversalIN4cute5tupleIJiiiiEEENS1_10collective13CollectiveMmaINS1_37MainloopSm90TmaGmmaWarpSpecializedFP8ILi5ENS5_IJNS4_1CILi1EEESB_SB_EEENS1_35KernelTmaWarpSpecializedCooperativeEEENS5_IJNSA_ILi256EEENSA_ILi128EEENSA_ILi32EEEEEENS_12float_e5m2_tENS5_IJlSB_lEEESJ_SK_NS4_8TiledMMAINS4_8MMA_AtomIJNS4_4SM904GMMA31MMA_64x128x32_F32E5M2E5M2_SS_TNILNSO_7ScaleInE1ELSQ_1EEEEEENS4_6LayoutINS5_IJNSA_ILi2EEESB_SB_EEENS5_IJSB_NSA_ILi0EEESW_EEEEENS5_IJNS4_10UnderscoreESZ_SZ_EEEEENS4_13SM90_TMA_LOADENS4_14ComposedLayoutINS4_7SwizzleILi1ELi4ELi3EEENS4_18smem_ptr_flag_bitsILi8EEENST_INS5_IJNSA_ILi8EEESH_EEENS5_IJSH_SB_EEEEEEEvNS4_8identityES12_S1C_vS1D_EENS_8epilogue10collective6detail29Sm90TmaWarpSpecializedAdapterINS1G_15DefaultEpilogueISJ_SK_SK_NS1F_6thread17LinearCombinationISJ_Li1EffLNS1K_9ScaleType4KindE0ELNS_15FloatRoundStyleE2ESJ_EENS1_15EpilogueDefaultEEEEEvvEEEEvNT_6ParamsE)
        .other          _ZN7cutlass13device_kernelINS_4gemm6kernel13GemmUniversalIN4cute5tupleIJiiiiEEENS1_10collective13CollectiveMmaINS1_37MainloopSm90TmaGmmaWarpSpecializedFP8ILi5ENS5_IJNS4_1CILi1EEESB_SB_EEENS1_35KernelTmaWarpSpecializedCooperativeEEENS5_IJNSA_ILi256EEENSA_ILi128EEENSA_ILi32EEEEEENS_12float_e5m2_tENS5_IJlSB_lEEESJ_SK_NS4_8TiledMMAINS4_8MMA_AtomIJNS4_4SM904GMMA31MMA_64x128x32_F32E5M2E5M2_SS_TNILNSO_7ScaleInE1ELSQ_1EEEEEENS4_6LayoutINS5_IJNSA_ILi2EEESB_SB_EEENS5_IJSB_NSA_ILi0EEESW_EEEEENS5_IJNS4_10UnderscoreESZ_SZ_EEEEENS4_13SM90_TMA_LOADENS4_14ComposedLayoutINS4_7SwizzleILi1ELi4ELi3EEENS4_18smem_ptr_flag_bitsILi8EEENST_INS5_IJNSA_ILi8EEESH_EEENS5_IJSH_SB_EEEEEEEvNS4_8identityES12_S1C_vS1D_EENS_8epilogue10collective6detail29Sm90TmaWarpSpecializedAdapterINS1G_15DefaultEpilogueISJ_SK_SK_NS1F_6thread17LinearCombinationISJ_Li1EffLNS1K_9ScaleType4KindE0ELNS_15FloatRoundStyleE2ESJ_EENS1_15EpilogueDefaultEEEEEvvEEEEvNT_6ParamsE,@"STO_CUDA_ENTRY STV_DEFAULT"
_ZN7cutlass13device_kernelINS_4gemm6kernel13GemmUniversalIN4cute5tupleIJiiiiEEENS1_10collective13CollectiveMmaINS1_37MainloopSm90TmaGmmaWarpSpecializedFP8ILi5ENS5_IJNS4_1CILi1EEESB_SB_EEENS1_35KernelTmaWarpSpecializedCooperativeEEENS5_IJNSA_ILi256EEENSA_ILi128EEENSA_ILi32EEEEEENS_12float_e5m2_tENS5_IJlSB_lEEESJ_SK_NS4_8TiledMMAINS4_8MMA_AtomIJNS4_4SM904GMMA31MMA_64x128x32_F32E5M2E5M2_SS_TNILNSO_7ScaleInE1ELSQ_1EEEEEENS4_6LayoutINS5_IJNSA_ILi2EEESB_SB_EEENS5_IJSB_NSA_ILi0EEESW_EEEEENS5_IJNS4_10UnderscoreESZ_SZ_EEEEENS4_13SM90_TMA_LOADENS4_14ComposedLayoutINS4_7SwizzleILi1ELi4ELi3EEENS4_18smem_ptr_flag_bitsILi8EEENST_INS5_IJNSA_ILi8EEESH_EEENS5_IJSH_SB_EEEEEEEvNS4_8identityES12_S1C_vS1D_EENS_8epilogue10collective6detail29Sm90TmaWarpSpecializedAdapterINS1G_15DefaultEpilogueISJ_SK_SK_NS1F_6thread17LinearCombinationISJ_Li1EffLNS1K_9ScaleType4KindE0ELNS_15FloatRoundStyleE2ESJ_EENS1_15EpilogueDefaultEEEEEvvEEEEvNT_6ParamsE:
[----:B------:R-:W0:Y:S02]  /*0000*/  LDC R1, c[0x0][0x28] ;  /* 0x00000a00ff017b82 */ /* 0x000e240000000800 */
[----:B0-----:R-:W-:Y:S01]  /*0010*/  VIADD R1, R1, 0xffffff00 ;  /* 0xffffff0001017836 */ /* 0x001fe20000000000 */
[----:B------:R-:W0:Y:S01]  /*0020*/  S2R R2, SR_TID.X ;  /* 0x0000000000027919 */ /* 0x000e220000002100 */
[----:B------:R-:W-:Y:S01]  /*0030*/  ELECT P0, URZ, PT ;  /* 0x00000000003f782f */ /* 0x000fe20003800000 */
[----:B------:R-:W-:Y:S01]  /*0040*/  BSSY B0, `(.L_x_0) ;  /* 0x0000015000007945 */ /* 0x000fe20003800000 */
[--C-:B0-----:R-:W-:Y:S02]  /*0050*/  SHF.R.U32.HI R0, RZ, 0x5, R2.reuse ;  /* 0x00000005ff007819 */ /* 0x101fe40000011602 */
[----:B------:R-:W-:-:S03]  /*0060*/  SHF.R.U32.HI R2, RZ, 0x7, R2 ;  /* 0x00000007ff027819 */ /* 0x000fc60000011602 */
[----:B------:R-:W0:Y:S04]  /*0070*/  SHFL.IDX PT, R3, R0, RZ, 0x1f ;  /* 0x00001fff00037589 */ /* 0x000e2800000e0000 */
[----:B------:R-:W1:Y:S01]  /*0080*/  SHFL.IDX PT, R2, R2, RZ, 0x1f ;  /* 0x00001fff02027589 */ /* 0x000e6200000e0000 */
[----:B0-----:R-:W-:Y:S02]  /*0090*/  R2UR UR4, R3 ;  /* 0x00000000030472ca */ /* 0x001fe400000e0000 */
[----:B-1----:R-:W-:-:S11]  /*00a0*/  R2UR UR6, R2 ;  /* 0x00000000020672ca */ /* 0x002fd600000e0000 */
[----:B------:R-:W-:Y:S02]  /*00b0*/  USHF.R.S32.HI UR5, URZ, 0x1f, UR4 ;  /* 0x0000001f3f057899 */ /* 0x000fe40008011404 */
[----:B------:R-:W-:Y:S02]  /*00c0*/  ISETP.NE.OR P0, PT, RZ, UR4, !P0 ;  /* 0x00000004ff007c0c */ /* 0x000fe4000c705670 */
[----:B------:R-:W-:-:S04]  /*00d0*/  ULEA.HI UR5, UR5, UR4, URZ, 0x2 ;  /* 0x0000000405057291 */ /* 0x000fc8000f8f103f */
[----:B------:R-:W-:-:S04]  /*00e0*/  ULOP3.LUT UR5, UR5, 0xfffffffc, URZ, 0xc0, !UPT ;  /* 0xfffffffc05057892 */ /* 0x000fc8000f8ec03f */
[----:B------:R-:W-:-:S03]  /*00f0*/  UIADD3 UR8, UR4, -UR5, URZ ;  /* 0x8000000504087290 */ /* 0x000fc6000fffe03f */
[----:B------:R-:W-:Y:S09]  /*0100*/  @P0 BRA `(.L_x_1) ;  /* 0x0000000000200947 */ /* 0x000ff20003800000 */
[----:B------:R-:W-:Y:S02]  /*0110*/  ULDC.64 UR4, c[0x0][0x198] ;  /* 0x0000660000047ab9 */ /* 0x000fe40000000a00 */
[----:B------:R-:W-:Y:S02]  /*0120*/  UIADD3 UR10, UP0, UR4, 0xf0, URZ ;  /* 0x000000f0040a7890 */ /* 0x000fe4000ff1e03f */
[----:B------:R-:W-:Y:S02]  /*0130*/  UIADD3 UR4, UP1, UR4, 0x1f0, URZ ;  /* 0x000001f004047890 */ /* 0x000fe4000ff3e03f */
[----:B------:R-:W-:Y:S02]  /*0140*/  UIADD3.X UR11, URZ, UR5, URZ, UP0, !UPT ;  /* 0x000000053f0b7290 */ /* 0x000fe400087fe43f */
[----:B------:R-:W-:-:S07]  /*0150*/  UIADD3.X UR5, URZ, UR5, URZ, UP1, !UPT ;  /* 0x000000053f057290 */ /* 0x000fce0008ffe43f */
[----:B------:R0:W-:Y:S02]  /*0160*/  UTMACCTL.PF [UR10] ;  /* 0x000000000a0079b9 */ /* 0x0001e40008040000 */
[----:B------:R0:W-:Y:S02]  /*0170*/  UTMACCTL.PF [UR4] ;  /* 0x00000000040079b9 */ /* 0x0001e40008040000 */
[----:B0-----:R-:W-:Y:S01]  /*0180*/  NOP ;  /* 0x0000000000007918 */ /* 0x001fe20000000000 */
.L_x_1:
[----:B------:R-:W-:Y:S05]  /*0190*/  BSYNC B0 ;  /* 0x0000000000007941 */ /* 0x000fea0003800000 */
.L_x_0:
[----:B------:R-:W0:Y:S01]  /*01a0*/  SHFL.IDX PT, R2, R0, RZ, 0x1f ;  /* 0x00001fff00027589 */ /* 0x000e2200000e0000 */
[----:B------:R-:W-:Y:S01]  /*01b0*/  UISETP.NE.AND UP0, UPT, UR8, 0x3, UPT ;  /* 0x000000030800788c */ /* 0x000fe2000bf05270 */
[----:B------:R-:W-:Y:S01]  /*01c0*/  ISETP.NE.AND P1, PT, RZ, UR6, PT ;  /* 0x00000006ff007c0c */ /* 0x000fe2000bf25270 */
[----:B------:R-:W-:Y:S02]  /*01d0*/  UIADD3 UR10, UR6, -0x1, URZ ;  /* 0xffffffff060a7890 */ /* 0x000fe4000fffe03f */
[----:B------:R-:W-:Y:S02]  /*01e0*/  UISETP.EQ.OR UP0, UPT, UR8, URZ, !UP0 ;  /* 0x0000003f0800728c */ /* 0x000fe4000c702670 */
[----:B------:R-:W-:Y:S02]  /*01f0*/  UISETP.GE.U32.AND UP1, UPT, UR10, 0x2, UPT ;  /* 0x000000020a00788c */ /* 0x000fe4000bf26070 */
[----:B------:R-:W-:-:S04]  /*0200*/  UISETP.EQ.AND UP0, UPT, UR6, URZ, UP0 ;  /* 0x0000003f0600728c */ /* 0x000fc80008702270 */
[----:B------:R-:W-:-:S04]  /*0210*/  USEL UR13, URZ, 0x1, !UP0 ;  /* 0x000000013f0d7887 */ /* 0x000fc8000c000000 */
[----:B------:R-:W-:Y:S01]  /*0220*/  USEL UR13, UR13, 0x2, UP1 ;  /* 0x000000020d0d7887 */ /* 0x000fe20008800000 */
[----:B0-----:R-:W-:-:S13]  /*0230*/  ISETP.NE.AND P0, PT, R2, RZ, PT ;  /* 0x000000ff0200720c */ /* 0x001fda0003f05270 */
[----:B------:R-:W-:Y:S05]  /*0240*/  @P0 BRA `(.L_x_2) ;  /* 0x0000000000600947 */ /* 0x000fea0003800000 */
[----:B------:R-:W0:Y:S01]  /*0250*/  S2UR UR9, SR_CgaCtaId ;  /* 0x00000000000979c3 */ /* 0x000e220000008800 */
[----:B------:R-:W-:Y:S01]  /*0260*/  UMOV UR4, 0x400 ;  /* 0x0000040000047882 */ /* 0x000fe20000000000 */
[----:B------:R-:W-:Y:S01]  /*0270*/  UMOV UR5, 0x1 ;  /* 0x0000000100057882 */ /* 0x000fe20000000000 */
[----:B------:R-:W-:Y:S01]  /*0280*/  UMOV UR6, 0x100 ;  /* 0x0000010000067882 */ /* 0x000fe20000000000 */
[----:B------:R-:W-:Y:S01]  /*0290*/  ELECT P0, URZ, PT ;  /* 0x00000000003f782f */ /* 0x000fe20003800000 */
[----:B------:R-:W-:-:S04]  /*02a0*/  UIADD3 UR6, -UR6, 0x100000, URZ ;  /* 0x0010000006067890 */ /* 0x000fc8000fffe13f */
[----:B------:R-:W-:Y:S02]  /*02b0*/  USHF.L.U32 UR7, UR6, 0xb, URZ ;  /* 0x0000000b06077899 */ /* 0x000fe4000800063f */
[----:B------:R-:W-:Y:S02]  /*02c0*/  USHF.L.U32 UR6, UR6, 0x1, URZ ;  /* 0x0000000106067899 */ /* 0x000fe4000800063f */
[----:B0-----:R-:W-:Y:S02]  /*02d0*/  ULEA UR9, UR9, UR4, 0x18 ;  /* 0x0000000409097291 */ /* 0x001fe4000f8ec03f */
[----:B------:R-:W-:-:S04]  /*02e0*/  UIADD3 UR4, -UR5, 0x100000, URZ ;  /* 0x0010000005047890 */ /* 0x000fc8000fffe13f */
[----:B------:R-:W-:Y:S02]  /*02f0*/  USHF.L.U32 UR5, UR4, 0xb, URZ ;  /* 0x0000000b04057899 */ /* 0x000fe4000800063f */
[----:B------:R-:W-:Y:S01]  /*0300*/  USHF.L.U32 UR4, UR4, 0x1, URZ ;  /* 0x0000000104047899 */ /* 0x000fe2000800063f */
[----:B------:R-:W0:Y:S11]  /*0310*/  FENCE.VIEW.ASYNC.S ;  /* 0x00000000000073c6 */ /* 0x000e360000000000 */
[----:B0-----:R0:W1:Y:S01]  /*0320*/  SYNCS.EXCH.64 URZ, [UR9], UR4 ;  /* 0x00000004093f75b2 */ /* 0x0010620008000100 */
[----:B------:R0:W2:Y:S01]  /*0330*/  SYNCS.EXCH.64 URZ, [UR9+0x28], UR6 ;  /* 0x00002806093f75b2 */ /* 0x0000a20008000100 */
[----:B------:R0:W3:Y:S01]  /*0340*/  SYNCS.EXCH.64 URZ, [UR9+0x8], UR4 ;  /* 0x00000804093f75b2 */ /* 0x0000e20008000100 */
[----:B------:R0:W4:Y:S01]  /*0350*/  SYNCS.EXCH.64 URZ, [UR9+0x30], UR6 ;  /* 0x00003006093f75b2 */ /* 0x0001220008000100 */
[----:B------:R0:W0:Y:S01]  /*0360*/  SYNCS.EXCH.64 URZ, [UR9+0x10], UR4 ;  /* 0x00001004093f75b2 */ /* 0x0000220008000100 */
[----:B------:R0:W0:Y:S01]  /*0370*/  SYNCS.EXCH.64 URZ, [UR9+0x38], UR6 ;  /* 0x00003806093f75b2 */ /* 0x0000220008000100 */
[----:B------:R0:W0:Y:S01]  /*0380*/  SYNCS.EXCH.64 URZ, [UR9+0x18], UR4 ;  /* 0x00001804093f75b2 */ /* 0x0000220008000100 */
[----:B------:R0:W0:Y:S01]  /*0390*/  SYNCS.EXCH.64 URZ, [UR9+0x40], UR6 ;  /* 0x00004006093f75b2 */ /* 0x0000220008000100 */
[----:B------:R0:W0:Y:S01]  /*03a0*/  SYNCS.EXCH.64 URZ, [UR9+0x20], UR4 ;  /* 0x00002004093f75b2 */ /* 0x0000220008000100 */
[----:B------:R0:W0:Y:S01]  /*03b0*/  SYNCS.EXCH.64 URZ, [UR9+0x48], UR6 ;  /* 0x00004806093f75b2 */ /* 0x0000220008000100 */
[----:B------:R-:W-:Y:S01]  /*03c0*/  NOP ;  /* 0x0000000000007918 */ /* 0x000fe20000000000 */
.L_x_2:
[----:B------:R-:W5:Y:S01]  /*03d0*/  SHFL.IDX PT, R0, R0, RZ, 0x1f ;  /* 0x00001fff00007589 */ /* 0x000f6200000e0000 */
[----:B------:R-:W1:Y:S01]  /*03e0*/  LDC R2, c[0x0][0x65c] ;  /* 0x00019700ff027b82 */ /* 0x000e620000000800 */
[----:B------:R-:W-:Y:S01]  /*03f0*/  ELECT P0, URZ, PT ;  /* 0x00000000003f782f */ /* 0x000fe20003800000 */
[----:B------:R-:W-:Y:S01]  /*0400*/  IMAD.MOV.U32 R3, RZ, RZ, RZ ;  /* 0x000000ffff037224 */ /* 0x000fe200078e00ff */
[----:B0-----:R-:W-:Y:S01]  /*0410*/  UMOV UR4, 0x20 ;  /* 0x0000002000047882 */ /* 0x001fe20000000000 */
[----:B------:R-:W-:Y:S01]  /*0420*/  NOP ;  /* 0x0000000000007918 */ /* 0x000fe20000000000 */
[----:B------:R-:W-:Y:S01]  /*0430*/  NOP ;  /* 0x0000000000007918 */ /* 0x000fe20000000000 */
[----:B-----5:R-:W-:Y:S02]  /*0440*/  ISETP.NE.OR P0, PT, R0, RZ, !P0 ;  /* 0x000000ff0000720c */ /* 0x020fe40004705670 */
[----:B-1----:R-:W-:Y:S01]  /*0450*/  ISETP.NE.AND P4, PT, R2, 0x1, PT ;  /* 0x000000010200780c */ /* 0x002fe20003f85270 */
[----:B------:R-:W0:Y:S01]  /*0460*/  S2R R0, SR_CTAID.Y ;  /* 0x0000000000007919 */ /* 0x000e220000002600 */
[----:B------:R-:W1:Y:S09]  /*0470*/  S2R R2, SR_CTAID.X ;  /* 0x0000000000027919 */ /* 0x000e720000002500 */
[----:B------:R-:W-:Y:S01]  /*0480*/  VOTEU.ALL UP0, P0 ;  /* 0x00000000003f7886 */ /* 0x000fe20000000000 */
[----:B------:R-:W-:Y:S01]  /*0490*/  VOTEU.ALL UP1, P0 ;  /* 0x00000000003f7886 */ /* 0x000fe20000020000 */
[----:B------:R-:W1:Y:S01]  /*04a0*/  @P4 LDC R7, c[0x0][0x10] ;  /* 0x00000400ff074b82 */ /* 0x000e620000000800 */
[----:B------:R-:W-:-:S02]  /*04b0*/  @P4 IMAD.MOV.U32 R5, RZ, RZ, RZ ;  /* 0x000000ffff054224 */ /* 0x000fc400078e00ff */
[----:B------:R-:W-:Y:S01]  /*04c0*/  @P4 IMAD.MOV.U32 R11, RZ, RZ, RZ ;  /* 0x000000ffff0b4224 */ /* 0x000fe200078e00ff */
[----:B------:R-:W-:Y:S01]  /*04d0*/  @!UP0 UMOV UR6, 0x400 ;  /* 0x0000040000068882 */ /* 0x000fe20000000000 */
[----:B------:R-:W-:-:S04]  /*04e0*/  @!UP0 UIADD3 UR4, -UR4, 0x100000, URZ ;  /* 0x0010000004048890 */ /* 0x000fc8000fffe13f */
[----:B------:R-:W-:Y:S02]  /*04f0*/  @!UP0 USHF.L.U32 UR5, UR4, 0xb, URZ ;  /* 0x0000000b04058899 */ /* 0x000fe4000800063f */
[----:B------:R-:W-:Y:S01]  /*0500*/  @!UP0 USHF.L.U32 UR4, UR4, 0x1, URZ ;  /* 0x0000000104048899 */ /* 0x000fe2000800063f */
[----:B------:R-:W5:Y:S08]  /*0510*/  @!P4 LDC R9, c[0x0][0xc] ;  /* 0x00000300ff09cb82 */ /* 0x000f700000000800 */
[----:B------:R-:W2:Y:S01]  /*0520*/  @!UP0 S2UR UR7, SR_CgaCtaId ;  /* 0x00000000000789c3 */ /* 0x000ea20000008800 */
[----:B0-----:R-:W-:-:S04]  /*0530*/  @P4 IMAD.MOV.U32 R4, RZ, RZ, R0 ;  /* 0x000000ffff044224 */ /* 0x001fc800078e0000 */
[----:B-1----:R-:W-:-:S04]  /*0540*/  @P4 IMAD.WIDE.U32 R6, R2, R7, R4 ;  /* 0x0000000702064225 */ /* 0x002fc800078e0004 */
[----:B------:R-:W-:Y:S02]  /*0550*/  @P4 IMAD.MOV.U32 R16, RZ, RZ, R6 ;  /* 0x000000ffff104224 */ /* 0x000fe400078e0006 */
[----:B------:R-:W-:Y:S02]  /*0560*/  @P4 IMAD.IADD R17, R7, 0x1, R11 ;  /* 0x0000000107114824 */ /* 0x000fe400078e020b */
[----:B-----5:R-:W-:-:S04]  /*0570*/  @!P4 IMAD.WIDE.U32 R4, R9, R0, R2 ;  /* 0x000000000904c225 */ /* 0x020fc800078e0002 */
[----:B------:R-:W-:Y:S02]  /*0580*/  @!P4 IMAD.MOV.U32 R16, RZ, RZ, R4 ;  /* 0x000000ffff10c224 */ /* 0x000fe400078e0004 */
[----:B------:R-:W-:Y:S01]  /*0590*/  @!P4 IMAD.MOV.U32 R17, RZ, RZ, R5 ;  /* 0x000000ffff11c224 */ /* 0x000fe200078e0005 */
[----:B--2---:R-:W-:Y:S02]  /*05a0*/  @!UP0 ULEA UR6, UR7, UR6, 0x18 ;  /* 0x0000000607068291 */ /* 0x004fe4000f8ec03f */
[----:B------:R0:W-:Y:S01]  /*05b0*/  STL [R1+0x7c], R16 ;  /* 0x00007c1001007387 */ /* 0x0001e20000100800 */
[----:B------:R-:W-:-:S03]  /*05c0*/  VOTEU.ALL UP0, P0 ;  /* 0x00000000003f7886 */ /* 0x000fc60000000000 */
[----:B------:R0:W-:Y:S04]  /*05d0*/  STL [R1+0x78], R17 ;  /* 0x0000781101007387 */ /* 0x0001e80000100800 */
[----:B------:R-:W1:Y:S02]  /*05e0*/  FENCE.VIEW.ASYNC.S ;  /* 0x00000000000073c6 */ /* 0x000e640000000000 */
[----:B-1----:R0:W3:Y:S01]  /*05f0*/  @!UP0 SYNCS.EXCH.64 URZ, [UR6+0x60], UR4 ;  /* 0x00006004063f85b2 */ /* 0x0020e20008000100 */
[----:B------:R0:W3:Y:S01]  /*0600*/  @!UP1 SYNCS.EXCH.64 URZ, [UR6+0x68], UR4 ;  /* 0x00006804063f95b2 */ /* 0x0000e20008000100 */
[----:B------:R-:W-:Y:S01]  /*0610*/  NOP ;  /* 0x0000000000007918 */ /* 0x000fe20000000000 */
[----:B---34-:R-:W-:Y:S06]  /*0620*/  BAR.SYNC.DEFER_BLOCKING 0x0 ;  /* 0x0000000000007b1d */ /* 0x018fec0000010000 */
[----:B0-----:R-:W-:Y:S05]  /*0630*/  @!P1 BRA `(.L_x_3) ;  /* 0x000000e000e89947 */ /* 0x001fea0003800000 */
[----:B------:R-:W-:-:S06]  /*0640*/  UISETP.GT.U32.AND UP0, UPT, UR10, 0x1, UPT ;  /* 0x000000010a00788c */ /* 0x000fcc000bf04070 */
[----:B------:R-:W-:-:S13]  /*0650*/  PLOP3.LUT P0, PT, PT, PT, UP0, 0x80, 0x0 ;  /* 0x000000000000781c */ /* 0x000fda0003f0f008 */
[----:B------:R-:W-:Y:S05]  /*0660*/  @P0 EXIT ;  /* 0x000000000000094d */ /* 0x000fea0003800000 */
[----:B------:R-:W-:Y:S01]  /*0670*/  IMAD.MOV.U32 R6, RZ, RZ, -0x1 ;  /* 0xffffffffff067424 */ /* 0x000fe200078e00ff */
[----:B------:R-:W-:Y:S01]  /*0680*/  ULDC.64 UR4, c[0x0][0x650] ;  /* 0x0001940000047ab9 */ /* 0x000fe20000000a00 */
[----:B------:R-:W-:Y:S01]  /*0690*/  IMAD.MOV.U32 R5, RZ, RZ, -0x1 ;  /* 0xffffffffff057424 */ /* 0x000fe200078e00ff */
[----:B------:R-:W-:Y:S01]  /*06a0*/  ISETP.GE.U32.AND P0, PT, R16, UR4, PT ;  /* 0x0000000410007c0c */ /* 0x000fe2000bf06070 */
[----:B------:R-:W-:Y:S01]  /*06b0*/  UMOV UR22, 0xffffffff ;  /* 0xffffffff00167882 */ /* 0x000fe20000000000 */
[----:B------:R0:W-:Y:S01]  /*06c0*/  STL [R1+0x84], R6 ;  /* 0x0000840601007387 */ /* 0x0001e20000100800 */
[----:B------:R-:W-:Y:S02]  /*06d0*/  PRMT R4, RZ, 0x7610, R4 ;  /* 0x00007610ff047816 */ /* 0x000fe40000000004 */
[----:B------:R-:W-:Y:S01]  /*06e0*/  ISETP.GE.U32.AND.EX P0, PT, R17, UR5, PT, P0 ;  /* 0x0000000511007c0c */ /* 0x000fe2000bf06100 */
[----:B------:R0:W-:-:S12]  /*06f0*/  STL [R1+0x80], R5 ;  /* 0x0000800501007387 */ /* 0x0001d80000100800 */
[----:B0-----:R-:W-:Y:S05]  /*0700*/  @P0 BRA `(.L_x_4) ;  /* 0x0000000400680947 */ /* 0x001fea0003800000 */
[----:B------:R-:W0:Y:S01]  /*0710*/  LDC.64 R12, c[0x0][0x628] ;  /* 0x00018a00ff0c7b82 */ /* 0x000e220000000a00 */
[----:B------:R-:W-:Y:S02]  /*0720*/  IMAD.MOV.U32 R4, RZ, RZ, R16 ;  /* 0x000000ffff047224 */ /* 0x000fe400078e0010 */
[----:B------:R-:W-:-:S05]  /*0730*/  IMAD.MOV.U32 R5, RZ, RZ, R17 ;  /* 0x000000ffff057224 */ /* 0x000fca00078e0011 */
[----:B------:R-:W1:Y:S08]  /*0740*/  LDC R10, c[0x0][0x630] ;  /* 0x00018c00ff0a7b82 */ /* 0x000e700000000800 */
[----:B------:R-:W2:Y:S01]  /*0750*/  LDC.64 R14, c[0x0][0x620] ;  /* 0x00018800ff0e7b82 */ /* 0x000ea20000000a00 */
[----:B0-----:R-:W-:-:S04]  /*0760*/  ISETP.NE.U32.AND P0, PT, R12, RZ, PT ;  /* 0x000000ff0c00720c */ /* 0x001fc80003f05070 */
[----:B------:R-:W-:-:S13]  /*0770*/  ISETP.NE.AND.EX P0, PT, R13, RZ, PT, P0 ;  /* 0x000000ff0d00720c */ /* 0x000fda0003f05300 */
[----:B-12---:R-:W-:Y:S05]  /*0780*/  @!P0 BRA `(.L_x_5) ;  /* 0x0000000000288947 */ /* 0x006fea0003800000 */
[----:B------:R-:W0:Y:S02]  /*0790*/  LDC R9, c[0x0][0x634] ;  /* 0x00018d00ff097b82 */ /* 0x000e240000000800 */
[----:B0-----:R-:W-:-:S05]  /*07a0*/  IADD3 R9, P0, R16, R9, RZ ;  /* 0x0000000910097210 */ /* 0x001fca0007f1e0ff */
[----:B------:R-:W-:-:S04]  /*07b0*/  IMAD.X R11, RZ, RZ, R17, P0 ;  /* 0x000000ffff0b7224 */ /* 0x000fc800000e0611 */
[----:B------:R-:W-:-:S04]  /*07c0*/  IMAD.WIDE.U32 R4, R11, R12, RZ ;  /* 0x0000000c0b047225 */ /* 0x000fc800078e00ff */
[----:B------:R-:W-:-:S04]  /*07d0*/  IMAD.WIDE.U32 R6, P0, R9, R13, R4 ;  /* 0x0000000d09067225 */ /* 0x000fc80007800004 */
[----:B------:R-:W-:-:S04]  /*07e0*/  IMAD.WIDE.U32 R4, R9, R12, RZ ;  /* 0x0000000c09047225 */ /* 0x000fc800078e00ff */
[----:B------:R-:W-:Y:S01]  /*07f0*/  IMAD.X R9, RZ, RZ, RZ, P0 ;  /* 0x000000ffff097224 */ /* 0x000fe200000e06ff */
[----:B------:R-:W-:Y:S01]  /*0800*/  IADD3 RZ, P0, R5, R6, RZ ;  /* 0x0000000605ff7210 */ /* 0x000fe20007f1e0ff */
[----:B------:R-:W-:-:S04]  /*0810*/  IMAD.MOV.U32 R8, RZ, RZ, R7 ;  /* 0x000000ffff087224 */ /* 0x000fc800078e0007 */
[----:B------:R-:W-:-:S08]  /*0820*/  IMAD.WIDE.U32.X R4, R11, R13, R8, P0 ;  /* 0x0000000d0b047225 */ /* 0x000fd000000e0408 */
.L_x_5:
[-CC-:B------:R-:W-:Y:S01]  /*0830*/  SHF.R.U64 R24, R4, R10.reuse, R5.reuse ;  /* 0x0000000a04187219 */ /* 0x180fe20000001205 */
[----:B------:R-:W0:Y:S01]  /*0840*/  LDC R8, c[0x0][0x618] ;  /* 0x00018600ff087b82 */ /* 0x000e220000000800 */
[----:B------:R-:W-:Y:S01]  /*0850*/  SHF.R.U32.HI R4, RZ, R10, R5 ;  /* 0x0000000aff047219 */ /* 0x000fe20000011605 */
[----:B------:R-:W-:Y:S01]  /*0860*/  ULDC UR4, c[0x0][0x150] ;  /* 0x0000540000047ab9 */ /* 0x000fe20000000800 */
[----:B------:R-:W-:Y:S01]  /*0870*/  IADD3 R9, P0, RZ, -R24, RZ ;  /* 0x80000018ff097210 */ /* 0x000fe20007f1e0ff */
[----:B------:R-:W-:Y:S01]  /*0880*/  IMAD.MOV.U32 R5, RZ, RZ, R17 ;  /* 0x000000ffff057224 */ /* 0x000fe200078e0011 */
[----:B------:R-:W-:-:S03]  /*0890*/  I2FP.F32.U32 R3, R2 ;  /* 0x0000000200037245 */ /* 0x000fc60000201000 */
[----:B------:R-:W1:Y:S01]  /*08a0*/  LDC.64 R18, c[0x0][0x640] ;  /* 0x00019000ff127b82 */ /* 0x000e620000000a00 */
[----:B------:R-:W-:Y:S02]  /*08b0*/  IMAD.X R11, RZ, RZ, ~R4, P0 ;  /* 0x000000ffff0b7224 */ /* 0x000fe400000e0e04 */
[----:B------:R-:W-:Y:S01]  /*08c0*/  FMUL R3, R3, UR4 ;  /* 0x0000000403037c20 */ /* 0x000fe20008400000 */
[----:B------:R-:W-:Y:S01]  /*08d0*/  IMAD.MOV.U32 R4, RZ, RZ, R16 ;  /* 0x000000ffff047224 */ /* 0x000fe200078e0010 */
[----:B------:R-:W-:Y:S01]  /*08e0*/  ULDC UR4, c[0x0][0x154] ;  /* 0x0000550000047ab9 */ /* 0x000fe20000000800 */
[-C--:B------:R-:W-:Y:S02]  /*08f0*/  IMAD R6, R11, R14.reuse, RZ ;  /* 0x0000000e0b067224 */ /* 0x080fe400078e02ff */
[C---:B------:R-:W-:Y:S01]  /*0900*/  IMAD.WIDE.U32 R4, R9.reuse, R14, R4 ;  /* 0x0000000e09047225 */ /* 0x040fe200078e0004 */
[----:B------:R-:W2:Y:S01]  /*0910*/  LDC R10, c[0x0][0x608] ;  /* 0x00018200ff0a7b82 */ /* 0x000ea20000000800 */
[----:B------:R-:W3:Y:S02]  /*0920*/  F2I.U32.TRUNC.NTZ R3, R3 ;  /* 0x0000000300037305 */ /* 0x000ee4000020f000 */
[----:B------:R-:W-:-:S04]  /*0930*/  IMAD R9, R9, R15, R6 ;  /* 0x0000000f09097224 */ /* 0x000fc800078e0206 */
[----:B------:R-:W-:Y:S01]  /*0940*/  IMAD.IADD R5, R5, 0x1, R9 ;  /* 0x0000000105057824 */ /* 0x000fe200078e0209 */
[----:B------:R-:W4:Y:S01]  /*0950*/  LDC R7, c[0x0][0x144] ;  /* 0x00005100ff077b82 */ /* 0x000f220000000800 */
[----:B------:R-:W-:-:S03]  /*0960*/  IMAD.MOV.U32 R9, RZ, RZ, 0x1 ;  /* 0x00000001ff097424 */ /* 0x000fc600078e00ff */
[----:B0-----:R-:W-:Y:S02]  /*0970*/  SHF.R.U64 R12, R4, R8, R5 ;  /* 0x00000008040c7219 */ /* 0x001fe40000001205 */
[----:B------:R-:W-:Y:S02]  /*0980*/  I2FP.F32.U32 R4, R0 ;  /* 0x0000000000047245 */ /* 0x000fe40000201000 */
[----:B------:R-:W0:Y:S01]  /*0990*/  LDC R14, c[0x0][0x658] ;  /* 0x00019600ff0e7b82 */ /* 0x000e220000000800 */
[----:B-1----:R-:W-:Y:S01]  /*09a0*/  ISETP.NE.U32.AND P0, PT, R18, RZ, PT ;  /* 0x000000ff1200720c */ /* 0x002fe20003f05070 */
[----:B---3--:R-:W-:Y:S02]  /*09b0*/  IMAD.MOV R6, RZ, RZ, -R3 ;  /* 0x000000ffff067224 */ /* 0x008fe400078e0a03 */
[----:B------:R-:W-:Y:S01]  /*09c0*/  FMUL R4, R4, UR4 ;  /* 0x0000000404047c20 */ /* 0x000fe20008400000 */
[----:B------:R-:W-:Y:S01]  /*09d0*/  SHF.R.U32.HI R3, RZ, R8, R5 ;  /* 0x00000008ff037219 */ /* 0x000fe20000011605 */
[----:B------:R-:W-:Y:S01]  /*09e0*/  IMAD.MOV.U32 R5, RZ, RZ, -0x1 ;  /* 0xffffffffff057424 */ /* 0x000fe200078e00ff */
[----:B------:R-:W-:Y:S01]  /*09f0*/  ISETP.NE.AND.EX P0, PT, R19, RZ, PT, P0 ;  /* 0x000000ff1300720c */ /* 0x000fe20003f05300 */
[----:B------:R1:W3:Y:S01]  /*0a00*/  F2I.U32.TRUNC.NTZ R11, R4 ;  /* 0x00000004000b7305 */ /* 0x0002e2000020f000 */
[----:B------:R-:W1:Y:S01]  /*0a10*/  LDC R13, c[0x0][0x148] ;  /* 0x00005200ff0d7b82 */ /* 0x000e620000000800 */
[----:B--2---:R-:W-:-:S02]  /*0a20*/  SHF.R.U64 R23, R12, R10, R3 ;  /* 0x0000000a0c177219 */ /* 0x004fc40000001203 */
[----:B------:R-:W-:-:S05]  /*0a30*/  SHF.R.U32.HI R3, RZ, R10, R3 ;  /* 0x0000000aff037219 */ /* 0x000fca0000011603 */
[----:B------:R-:W2:Y:S01]  /*0a40*/  LDC R17, c[0x0][0x600] ;  /* 0x00018000ff117b82 */ /* 0x000ea20000000800 */
[----:B----4-:R-:W-:-:S07]  /*0a50*/  IMAD R8, R7, R6, R2 ;  /* 0x0000000607087224 */ /* 0x010fce00078e0202 */
[----:B------:R-:W4:Y:S01]  /*0a60*/  LDC R16, c[0x0][0x648] ;  /* 0x00019200ff107b82 */ /* 0x000f220000000800 */
[-C--:B0-----:R-:W-:Y:S02]  /*0a70*/  SHF.L.U32 R2, R5, R14.reuse, RZ ;  /* 0x0000000e05027219 */ /* 0x081fe400000006ff */
[--C-:B------:R-:W-:Y:S02]  /*0a80*/  SHF.R.U64 R22, R23, R14, R3.reuse ;  /* 0x0000000e17167219 */ /* 0x100fe40000001203 */
[----:B------:R-:W-:Y:S02]  /*0a90*/  LOP3.LUT R10, RZ, R2, RZ, 0x33, !PT ;  /* 0x00000002ff0a7212 */ /* 0x000fe400078e33ff */
[-C--:B------:R-:W-:Y:S01]  /*0aa0*/  SHF.R.U32.HI R3, RZ, R14.reuse, R3 ;  /* 0x0000000eff037219 */ /* 0x080fe20000011603 */
[----:B------:R-:W0:Y:S01]  /*0ab0*/  LDC R21, c[0x0][0x638] ;  /* 0x00018e00ff157b82 */ /* 0x000e220000000800 */
[----:B------:R-:W-:Y:S01]  /*0ac0*/  SHF.L.U32 R9, R9, R14, RZ ;  /* 0x0000000e09097219 */ /* 0x000fe200000006ff */
[----:B------:R-:W-:-:S06]  /*0ad0*/  IMAD.MOV.U32 R2, RZ, RZ, R22 ;  /* 0x000000ffff027224 */ /* 0x000fcc00078e0016 */
[----:B------:R-:W0:Y:S01]  /*0ae0*/  LDC R20, c[0x0][0x610] ;  /* 0x00018400ff147b82 */ /* 0x000e220000000800 */
[----:B-1-3--:R-:W-:Y:S05]  /*0af0*/  @!P0 BRA `(.L_x_6) ;  /* 0x0000000000288947 */ /* 0x00afea0003800000 */
[----:B------:R-:W1:Y:S02]  /*0b00*/  LDC R7, c[0x0][0x64c] ;  /* 0x00019300ff077b82 */ /* 0x000e640000000800 */
[----:B-1----:R-:W-:-:S05]  /*0b10*/  IADD3 R7, P0, R22, R7, RZ ;  /* 0x0000000716077210 */ /* 0x002fca0007f1e0ff */
        /* <DEDUP_REMOVED lines=8> */
.L_x_6:
[----:B----4-:R-:W-:Y:S01]  /*0ba0*/  SHF.R.U64 R2, R2, R16, R3 ;  /* 0x0000001002027219 */ /* 0x010fe20000001203 */
[----:B--2---:R-:W-:Y:S01]  /*0bb0*/  VIADD R3, R17, 0xffffffff ;  /* 0xffffffff11037836 */ /* 0x004fe20000000000 */
[----:B------:R-:W-:Y:S01]  /*0bc0*/  LOP3.LUT R10, R23, R10, RZ, 0xc0, !PT ;  /* 0x0000000a170a7212 */ /* 0x000fe200078ec0ff */
[----:B------:R-:W-:Y:S01]  /*0bd0*/  IMAD.MOV R11, RZ, RZ, -R11 ;  /* 0x000000ffff0b7224 */ /* 0x000fe200078e0a0b */
[----:B------:R-:W-:Y:S01]  /*0be0*/  R2UR UR22, R24 ;  /* 0x00000000181672ca */ /* 0x000fe200000e0000 */
[----:B------:R-:W-:Y:S01]  /*0bf0*/  IMAD.MOV R4, RZ, RZ, -R2 ;  /* 0x000000ffff047224 */ /* 0x000fe200078e0a02 */
[----:B------:R-:W-:Y:S01]  /*0c00*/  LOP3.LUT R3, R12, R3, RZ, 0xc0, !PT ;  /* 0x000000030c037212 */ /* 0x000fe200078ec0ff */
[----:B------:R-:W-:Y:S02]  /*0c10*/  @P4 IMAD R8, R13, R11, R0 ;  /* 0x0000000b0d084224 */ /* 0x000fe400078e0200 */
[----:B------:R-:W-:Y:S02]  /*0c20*/  IMAD R9, R9, R2, R10 ;  /* 0x0000000209097224 */ /* 0x000fe400078e020a */
[----:B0-----:R-:W-:-:S02]  /*0c30*/  IMAD R0, R4, R21, R22 ;  /* 0x0000001504007224 */ /* 0x001fc400078e0216 */
[----:B------:R-:W-:Y:S02]  /*0c40*/  IMAD R8, R9, R20, R8 ;  /* 0x0000001409087224 */ /* 0x000fe400078e0208 */
[----:B------:R-:W-:Y:S02]  /*0c50*/  IMAD R3, R0, R17, R3 ;  /* 0x0000001100037224 */ /* 0x000fe400078e0203 */
[----:B------:R-:W-:-:S03]  /*0c60*/  IMAD.MOV.U32 R4, RZ, RZ, 0x1 ;  /* 0x00000001ff047424 */ /* 0x000fc600078e00ff */
[----:B------:R-:W-:Y:S02]  /*0c70*/  SEL R2, R3, R8, !P4 ;  /* 0x0000000803027207 */ /* 0x000fe40006000000 */
[----:B------:R-:W-:-:S03]  /*0c80*/  SEL R0, R8, R3, !P4 ;  /* 0x0000000308007207 */ /* 0x000fc60006000000 */
[----:B------:R0:W-:Y:S04]  /*0c90*/  STL [R1+0x80], R2 ;  /* 0x0000800201007387 */ /* 0x0001e80000100800 */
[----:B------:R0:W-:Y:S02]  /*0ca0*/  STL [R1+0x84], R0 ;  /* 0x0000840001007387 */ /* 0x0001e40000100800 */
.L_x_4:
[----:B------:R-:W-:-:S08]  /*0cb0*/  NOP ;  /* 0x0000000000007918 */ /* 0x000fd00000000000 */
[----:B------:R-:W1:Y:S02]  /*0cc0*/  USETMAXREG.TRY_ALLOC.CTAPOOL UP0, 0xe8 ;  /* 0x000000e8000079c8 */ /* 0x000e640008000600 */
[----:B-1----:R-:W-:-:S13]  /*0cd0*/  PLOP3.LUT P0, PT, PT, PT, UP0, 0x80, 0x0 ;  /* 0x000000000000781c */ /* 0x002fda0003f0f008 */
[----:B------:R-:W-:Y:S05]  /*0ce0*/  @!P0 BRA `(.L_x_4) ;  /* 0xfffffffc00f08947 */ /* 0x000fea000383ffff */
[----:B------:R-:W-:Y:S01]  /*0cf0*/  ULDC.64 UR4, c[0x0][0x598] ;  /* 0x0001660000047ab9 */ /* 0x000fe20000000a00 */
[----:B------:R-:W-:Y:S01]  /*0d00*/  ULDC.64 UR16, c[0x0][0x208] ;  /* 0x0000820000107ab9 */ /* 0x000fe20000000a00 */
[----:B------:R-:W-:-:S04]  /*0d10*/  ISETP.NE.U32.AND P0, PT, RZ, UR4, PT ;  /* 0x00000004ff007c0c */ /* 0x000fc8000bf05070 */
[----:B------:R-:W-:-:S13]  /*0d20*/  ISETP.NE.AND.EX P0, PT, RZ, UR5, PT, P0 ;  /* 0x00000005ff007c0c */ /* 0x000fda000bf05300 */
[----:B------:R-:W-:Y:S05]  /*0d30*/  @!P0 BRA `(.L_x_7) ;  /* 0x0000000000208947 */ /* 0x000fea0003800000 */
[----:B0-----:R-:W0:Y:S02]  /*0d40*/  LDC.64 R2, c[0x0][0x598] ;  /* 0x00016600ff027b82 */ /* 0x001e240000000a00 */
[----:B0-----:R-:W2:Y:S02]  /*0d50*/  LDG.E.64 R2, desc[UR16][R2.64] ;  /* 0x0000001002027981 */ /* 0x001ea4000c1e1b00 */
[----:B--2---:R-:W-:-:S04]  /*0d60*/  ISETP.NE.U32.AND P0, PT, R2, RZ, PT ;  /* 0x000000ff0200720c */ /* 0x004fc80003f05070 */
[----:B------:R-:W-:-:S13]  /*0d70*/  ISETP.NE.AND.EX P0, PT, R3, RZ, PT, P0 ;  /* 0x000000ff0300720c */ /* 0x000fda0003f05300 */
[----:B------:R-:W-:Y:S05]  /*0d80*/  @!P0 BRA `(.L_x_7) ;  /* 0x00000000000c8947 */ /* 0x000fea0003800000 */
[----:B------:R-:W2:Y:S02]  /*0d90*/  LD.E R2, desc[UR16][R2.64] ;  /* 0x0000001002027980 */ /* 0x000ea4000c101900 */
[----:B--2---:R-:W-:Y:S01]  /*0da0*/  R2UR UR20, R2 ;  /* 0x00000000021472ca */ /* 0x004fe200000e0000 */
[----:B------:R-:W-:-:S14]  /*0db0*/  BRA `(.L_x_8) ;  /* 0x0000000000247947 */ /* 0x000fdc0003800000 */
.L_x_7:
[----:B------:R-:W-:Y:S02]  /*0dc0*/  ULDC.64 UR4, c[0x0][0x588] ;  /* 0x0001620000047ab9 */ /* 0x000fe40000000a00 */
[----:B------:R-:W-:-:S04]  /*0dd0*/  ISETP.NE.U32.AND P0, PT, RZ, UR4, PT ;  /* 0x00000004ff007c0c */ /* 0x000fc8000bf05070 */
[----:B------:R-:W-:-:S13]  /*0de0*/  ISETP.NE.AND.EX P0, PT, RZ, UR5, PT, P0 ;  /* 0x00000005ff007c0c */ /* 0x000fda000bf05300 */
[----:B------:R-:W-:Y:S05]  /*0df0*/  @!P0 BRA `(.L_x_9) ;  /* 0x0000000000108947 */ /* 0x000fea0003800000 */
[----:B0-----:R-:W0:Y:S02]  /*0e00*/  LDC.64 R2, c[0x0][0x588] ;  /* 0x00016200ff027b82 */ /* 0x001e240000000a00 */
[----:B0-----:R-:W2:Y:S02]  /*0e10*/  LDG.E R2, desc[UR16][R2.64] ;  /* 0x0000001002027981 */ /* 0x001ea4000c1e1900 */
[----:B--2---:R-:W-:Y:S01]  /*0e20*/  R2UR UR20, R2 ;  /* 0x00000000021472ca */ /* 0x004fe200000e0000 */
[----:B------:R-:W-:-:S14]  /*0e30*/  BRA `(.L_x_8) ;  /* 0x0000000000047947 */ /* 0x000fdc0003800000 */
.L_x_9:
[----:B------:R-:W-:-:S05]  /*0e40*/  ULDC UR20, c[0x0][0x580] ;  /* 0x0001600000147ab9 */ /* 0x000fca0000000800 */
.L_x_8:
[----:B------:R-:W-:Y:S02]  /*0e50*/  ULDC.64 UR4, c[0x0][0x5a0] ;  /* 0x0001680000047ab9 */ /* 0x000fe40000000a00 */
        /* <DEDUP_REMOVED lines=11> */
.L_x_10:
        /* <DEDUP_REMOVED lines=8> */
.L_x_12:
[----:B------:R-:W-:-:S05]  /*0f90*/  ULDC UR21, c[0x0][0x584] ;  /* 0x0001610000157ab9 */ /* 0x000fca0000000800 */
.L_x_11:
[----:B------:R-:W-:-:S13]  /*0fa0*/  LOP3.LUT P0, RZ, R4, 0xff, RZ, 0xc0, !PT ;  /* 0x000000ff04ff7812 */ /* 0x000fda000780c0ff */
[----:B------:R-:W-:Y:S05]  /*0fb0*/  @!P0 EXIT ;  /* 0x000000000000894d */ /* 0x000fea0003800000 */
[----:B------:R-:W-:Y:S01]  /*0fc0*/  ULDC UR4, c[0x0][0x28c] ;  /* 0x0000a30000047ab9 */ /* 0x000fe20000000800 */
[----:B------:R-:W-:Y:S02]  /*0fd0*/  ULOP3.LUT UR23, UR13, 0x1, URZ, 0xfc, !UPT ;  /* 0x000000010d177892 */ /* 0x000fe4000f8efc3f */
[----:B------:R-:W-:-:S04]  /*0fe0*/  UIADD3 UR4, UR4, 0x1f, URZ ;  /* 0x0000001f04047890 */ /* 0x000fc8000fffe03f */
[----:B------:R-:W-:-:S04]  /*0ff0*/  USHF.R.S32.HI UR5, URZ, 0x1f, UR4 ;  /* 0x0000001f3f057899 */ /* 0x000fc80008011404 */
[----:B------:R-:W-:-:S03]  /*1000*/  ULEA.HI UR5, UR5, UR4, URZ, 0x5 ;  /* 0x0000000405057291 */ /* 0x000fc6000f8f283f */
[----:B------:R-:W-:Y:S01]  /*1010*/  UMOV UR4, URZ ;  /* 0x0000003f00047c82 */ /* 0x000fe20008000000 */
[----:B------:R-:W-:-:S03]  /*1020*/  USHF.R.S32.HI UR12, URZ, 0x5, UR5 ;  /* 0x000000053f0c7899 */ /* 0x000fc60008011405 */
[----:B------:R-:W-:-:S09]  /*1030*/  UMOV UR5, URZ ;  /* 0x0000003f00057c82 */ /* 0x000fd20008000000 */
.L_x_293:
[----:B0-----:R-:W0:Y:S01]  /*1040*/  S2R R0, SR_TID.X ;  /* 0x0000000000007919 */ /* 0x001e220000002100 */
[----:B-1----:R-:W1:Y:S01]  /*1050*/  S2UR UR11, SR_CgaCtaId ;  /* 0x00000000000b79c3 */ /* 0x002e620000008800 */
[----:B------:R-:W-:Y:S01]  /*1060*/  UMOV UR14, 0x400 ;  /* 0x00000400000e7882 */ /* 0x000fe20000000000 */
[----:B------:R-:W-:Y:S01]  /*1070*/  UMOV UR6, URZ ;  /* 0x0000003f00067c82 */ /* 0x000fe20008000000 */
[----:B------:R-:W-:Y:S01]  /*1080*/  STL [R1+0x74], RZ ;  /* 0x000074ff01007387 */ /* 0x000fe20000100800 */
[----:B------:R-:W-:Y:S01]  /*1090*/  UMOV UR7, URZ ;  /* 0x0000003f00077c82 */ /* 0x000fe20008000000 */
[----:B------:R-:W-:Y:S01]  /*10a0*/  UMOV UR8, URZ ;  /* 0x0000003f00087c82 */ /* 0x000fe20008000000 */
[----:B------:R-:W-:Y:S01]  /*10b0*/  UMOV UR18, UR5 ;  /* 0x0000000500127c82 */ /* 0x000fe20008000000 */
[----:B------:R-:W-:Y:S01]  /*10c0*/  STL [R1+0x70], RZ ;  /* 0x000070ff01007387 */ /* 0x000fe20000100800 */
[----:B--2---:R-:W2:Y:S01]  /*10d0*/  LDC R2, c[0x0][0x28c] ;  /* 0x0000a300ff027b82 */ /* 0x004ea20000000800 */
[----:B------:R-:W-:-:S02]  /*10e0*/  CS2R R4, SRZ ;  /* 0x0000000000047805 */ /* 0x000fc4000001ff00 */
[----:B------:R-:W-:Y:S01]  /*10f0*/  CS2R R6, SRZ ;  /* 0x0000000000067805 */ /* 0x000fe2000001ff00 */
[----:B------:R-:W-:Y:S01]  /*1100*/  STL [R1+0x6c], RZ ;  /* 0x00006cff01007387 */ /* 0x000fe20000100800 */
[----:B------:R-:W-:Y:S02]  /*1110*/  CS2R R8, SRZ ;  /* 0x0000000000087805 */ /* 0x000fe4000001ff00 */
[----:B------:R-:W-:Y:S02]  /*1120*/  CS2R R10, SRZ ;  /* 0x00000000000a7805 */ /* 0x000fe4000001ff00 */
[----:B------:R-:W-:Y:S01]  /*1130*/  CS2R R12, SRZ ;  /* 0x00000000000c7805 */ /* 0x000fe2000001ff00 */
[----:B------:R-:W-:Y:S01]  /*1140*/  STL [R1+0x68], RZ ;  /* 0x000068ff01007387 */ /* 0x000fe20000100800 */
[----:B------:R-:W-:Y:S02]  /*1150*/  CS2R R14, SRZ ;  /* 0x00000000000e7805 */ /* 0x000fe4000001ff00 */
[----:B------:R-:W-:-:S02]  /*1160*/  CS2R R16, SRZ ;  /* 0x0000000000107805 */ /* 0x000fc4000001ff00 */
[----:B------:R-:W-:Y:S01]  /*1170*/  CS2R R18, SRZ ;  /* 0x0000000000127805 */ /* 0x000fe2000001ff00 */
[----:B------:R-:W-:Y:S01]  /*1180*/  STL [R1+0x64], RZ ;  /* 0x000064ff01007387 */ /* 0x000fe20000100800 */
[----:B------:R-:W-:Y:S02]  /*1190*/  CS2R R20, SRZ ;  /* 0x0000000000147805 */ /* 0x000fe4000001ff00 */
[----:B------:R-:W-:Y:S02]  /*11a0*/  CS2R R22, SRZ ;  /* 0x0000000000167805 */ /* 0x000fe4000001ff00 */
[----:B------:R-:W-:Y:S01]  /*11b0*/  CS2R R152, SRZ ;  /* 0x0000000000987805 */ /* 0x000fe2000001ff00 */
[----:B------:R-:W-:Y:S01]  /*11c0*/  STL [R1+0x60], RZ ;  /* 0x000060ff01007387 */ /* 0x000fe20000100800 */
[----:B-1----:R-:W-:Y:S01]  /*11d0*/  ULEA UR14, UR11, UR14, 0x18 ;  /* 0x0000000e0b0e7291 */ /* 0x002fe2000f8ec03f */
[----:B------:R-:W-:Y:S02]  /*11e0*/  CS2R R154, SRZ ;  /* 0x00000000009a7805 */ /* 0x000fe4000001ff00 */
[----:B------:R-:W-:Y:S01]  /*11f0*/  CS2R R156, SRZ ;  /* 0x00000000009c7805 */ /* 0x000fe2000001ff00 */
[----:B------:R-:W-:Y:S01]  /*1200*/  STL [R1+0x5c], RZ ;  /* 0x00005cff01007387 */ /* 0x000fe20000100800 */
[----:B------:R-:W-:-:S02]  /*1210*/  CS2R R158, SRZ ;  /* 0x00000000009e7805 */ /* 0x000fc4000001ff00 */
[----:B------:R-:W-:Y:S02]  /*1220*/  CS2R R160, SRZ ;  /* 0x0000000000a07805 */ /* 0x000fe4000001ff00 */
[----:B------:R-:W-:Y:S02]  /*1230*/  CS2R R162, SRZ ;  /* 0x0000000000a27805 */ /* 0x000fe4000001ff00 */
[----:B0-----:R-:W-:Y:S01]  /*1240*/  LOP3.LUT R0, R0, 0x80, RZ, 0xc0, !PT ;  /* 0x0000008000007812 */ /* 0x001fe200078ec0ff */
[----:B------:R-:W-:Y:S01]  /*1250*/  STL [R1+0x58], RZ ;  /* 0x000058ff01007387 */ /* 0x000fe20000100800 */
[----:B--2---:R-:W-:Y:S02]  /*1260*/  ISETP.GE.AND P0, PT, R2, 0x1, PT ;  /* 0x000000010200780c */ /* 0x004fe40003f06270 */
[----:B------:R-:W-:Y:S02]  /*1270*/  CS2R R2, SRZ ;  /* 0x0000000000027805 */ /* 0x000fe4000001ff00 */
[----:B------:R-:W-:Y:S01]  /*1280*/  SHF.R.U32.HI R0, RZ, 0x7, R0 ;  /* 0x00000007ff007819 */ /* 0x000fe20000011600 */
[----:B------:R-:W-:Y:S01]  /*1290*/  STL [R1+0x54], RZ ;  /* 0x000054ff01007387 */ /* 0x000fe20000100800 */
[----:B------:R-:W-:-:S02]  /*12a0*/  CS2R R164, SRZ ;  /* 0x0000000000a47805 */ /* 0x000fc4000001ff00 */
[----:B------:R-:W-:Y:S02]  /*12b0*/  CS2R R166, SRZ ;  /* 0x0000000000a67805 */ /* 0x000fe4000001ff00 */
[----:B------:R-:W-:Y:S01]  /*12c0*/  CS2R R168, SRZ ;  /* 0x0000000000a87805 */ /* 0x000fe2000001ff00 */
[----:B------:R-:W-:Y:S01]  /*12d0*/  STL [R1+0x50], RZ ;  /* 0x000050ff01007387 */ /* 0x000fe20000100800 */
[----:B------:R-:W-:Y:S02]  /*12e0*/  CS2R R170, SRZ ;  /* 0x0000000000aa7805 */ /* 0x000fe4000001ff00 */
[----:B------:R-:W-:Y:S02]  /*12f0*/  CS2R R172, SRZ ;  /* 0x0000000000ac7805 */ /* 0x000fe4000001ff00 */
[----:B------:R-:W-:Y:S01]  /*1300*/  CS2R R174, SRZ ;  /* 0x0000000000ae7805 */ /* 0x000fe2000001ff00 */
[----:B------:R-:W0:Y:S01]  /*1310*/  SHFL.IDX PT, R0, R0, RZ, 0x1f ;  /* 0x00001fff00007589 */ /* 0x000e2200000e0000 */
[----:B------:R-:W-:-:S02]  /*1320*/  CS2R R176, SRZ ;  /* 0x0000000000b07805 */ /* 0x000fc4000001ff00 */
[----:B------:R-:W-:Y:S02]  /*1330*/  CS2R R178, SRZ ;  /* 0x0000000000b27805 */ /* 0x000fe4000001ff00 */
[----:B------:R-:W-:Y:S01]  /*1340*/  CS2R R180, SRZ ;  /* 0x0000000000b47805 */ /* 0x000fe2000001ff00 */
[----:B------:R1:W-:Y:S01]  /*1350*/  STL [R1+0x4c], RZ ;  /* 0x00004cff01007387 */ /* 0x0003e20000100800 */
[----:B------:R-:W-:Y:S02]  /*1360*/  CS2R R182, SRZ ;  /* 0x0000000000b67805 */ /* 0x000fe4000001ff00 */
[----:B------:R-:W-:Y:S02]  /*1370*/  CS2R R184, SRZ ;  /* 0x0000000000b87805 */ /* 0x000fe4000001ff00 */
[----:B------:R-:W-:Y:S01]  /*1380*/  CS2R R186, SRZ ;  /* 0x0000000000ba7805 */ /* 0x000fe2000001ff00 */
[----:B------:R1:W-:Y:S01]  /*1390*/  STL [R1+0x48], RZ ;  /* 0x000048ff01007387 */ /* 0x0003e20000100800 */
        /* <DEDUP_REMOVED lines=14> */
[----:B------:R-:W-:Y:S02]  /*1480*/  CS2R R210, SRZ ;  /* 0x0000000000d27805 */ /* 0x000fe4000001ff00 */
[----:B0-----:R-:W-:Y:S01]  /*1490*/  R2UR UR9, R0 ;  /* 0x00000000000972ca */ /* 0x001fe200000e0000 */
[----:B------:R1:W-:Y:S01]  /*14a0*/  STL [R1+0x38], RZ ;  /* 0x000038ff01007387 */ /* 0x0003e20000100800 */
[----:B------:R-:W-:Y:S01]  /*14b0*/  IMAD.MOV.U32 R0, RZ, RZ, RZ ;  /* 0x000000ffff007224 */ /* 0x000fe200078e00ff */
[----:B------:R-:W-:-:S02]  /*14c0*/  CS2R R212, SRZ ;  /* 0x0000000000d47805 */ /* 0x000fc4000001ff00 */
[----:B------:R-:W-:Y:S01]  /*14d0*/  CS2R R214, SRZ ;  /* 0x0000000000d67805 */ /* 0x000fe2000001ff00 */
[----:B------:R1:W-:Y:S01]  /*14e0*/  STL [R1+0x34], RZ ;  /* 0x000034ff01007387 */ /* 0x0003e20000100800 */
[----:B------:R-:W-:Y:S02]  /*14f0*/  CS2R R216, SRZ ;  /* 0x0000000000d87805 */ /* 0x000fe4000001ff00 */
[----:B------:R-:W-:Y:S02]  /*1500*/  CS2R R218, SRZ ;  /* 0x0000000000da7805 */ /* 0x000fe4000001ff00 */
[----:B------:R-:W-:Y:S01]  /*1510*/  CS2R R220, SRZ ;  /* 0x0000000000dc7805 */ /* 0x000fe2000001ff00 */
[----:B------:R1:W-:Y:S01]  /*1520*/  STL [R1+0x30], RZ ;  /* 0x000030ff01007387 */ /* 0x0003e20000100800 */
[----:B------:R-:W-:Y:S02]  /*1530*/  CS2R R222, SRZ ;  /* 0x0000000000de7805 */ /* 0x000fe4000001ff00 */
[----:B------:R-:W-:Y:S01]  /*1540*/  CS2R R224, SRZ ;  /* 0x0000000000e07805 */ /* 0x000fe2000001ff00 */
[----:B------:R-:W-:Y:S01]  /*1550*/  IMAD.MOV.U32 R226, RZ, RZ, RZ ;  /* 0x000000ffffe27224 */ /* 0x000fe200078e00ff */
[----:B------:R1:W-:Y:S01]  /*1560*/  STL [R1+0x2c], RZ ;  /* 0x00002cff01007387 */ /* 0x0003e20000100800 */
[----:B------:R-:W-:Y:S01]  /*1570*/  ULEA.HI UR10, UR9, UR9, URZ, 0x1 ;  /* 0x00000009090a7291 */ /* 0x000fe2000f8f083f */
[----:B------:R-:W-:Y:S01]  /*1580*/  IMAD.U32 R227, RZ, RZ, UR4 ;  /* 0x00000004ffe37e24 */ /* 0x000fe2000f8e00ff */
[----:B------:R-:W-:Y:S01]  /*1590*/  CS2R R88, SRZ ;  /* 0x0000000000587805 */ /* 0x000fe2000001ff00 */
[----:B------:R1:W-:Y:S01]  /*15a0*/  STL [R1+0x28], RZ ;  /* 0x000028ff01007387 */ /* 0x0003e20000100800 */
[----:B------:R-:W-:Y:S01]  /*15b0*/  ULOP3.LUT UR10, UR10, 0x1ffffe, URZ, 0xc0, !UPT ;  /* 0x001ffffe0a0a7892 */ /* 0x000fe2000f8ec03f */
[----:B------:R-:W-:-:S02]  /*15c0*/  CS2R R90, SRZ ;  /* 0x00000000005a7805 */ /* 0x000fc4000001ff00 */
[----:B------:R-:W-:Y:S01]  /*15d0*/  CS2R R92, SRZ ;  /* 0x00000000005c7805 */ /* 0x000fe2000001ff00 */
[----:B------:R1:W-:Y:S01]  /*15e0*/  STL [R1+0x24], RZ ;  /* 0x000024ff01007387 */ /* 0x0003e20000100800 */
[----:B------:R-:W-:Y:S01]  /*15f0*/  UIADD3 UR10, UR9, -UR10, URZ ;  /* 0x8000000a090a7290 */ /* 0x000fe2000fffe03f */
[----:B------:R-:W-:Y:S02]  /*1600*/  CS2R R94, SRZ ;  /* 0x00000000005e7805 */ /* 0x000fe4000001ff00 */
[----:B------:R-:W-:Y:S01]  /*1610*/  CS2R R96, SRZ ;  /* 0x0000000000607805 */ /* 0x000fe2000001ff00 */
[----:B------:R1:W-:Y:S01]  /*1620*/  STL [R1+0x20], RZ ;  /* 0x000020ff01007387 */ /* 0x0003e20000100800 */
[----:B------:R-:W-:Y:S01]  /*1630*/  ULEA UR10, UR10, UR14, 0xb ;  /* 0x0000000e0a0a7291 */ /* 0x000fe2000f8e583f */
[----:B------:R-:W-:Y:S02]  /*1640*/  CS2R R98, SRZ ;  /* 0x0000000000627805 */ /* 0x000fe4000001ff00 */
[----:B------:R-:W-:Y:S01]  /*1650*/  CS2R R100, SRZ ;  /* 0x0000000000647805 */ /* 0x000fe2000001ff00 */
[----:B------:R1:W-:Y:S01]  /*1660*/  STL [R1+0x1c], RZ ;  /* 0x00001cff01007387 */ /* 0x0003e20000100800 */
[----:B------:R-:W-:Y:S01]  /*1670*/  UIADD3 UR10, UR10, 0x100, URZ ;  /* 0x000001000a0a7890 */ /* 0x000fe2000fffe03f */
[----:B------:R-:W-:-:S02]  /*1680*/  CS2R R102, SRZ ;  /* 0x0000000000667805 */ /* 0x000fc4000001ff00 */
[----:B------:R-:W-:Y:S01]  /*1690*/  CS2R R104, SRZ ;  /* 0x0000000000687805 */ /* 0x000fe2000001ff00 */
[----:B------:R1:W-:Y:S01]  /*16a0*/  STL [R1+0x18], RZ ;  /* 0x000018ff01007387 */ /* 0x0003e20000100800 */
[----:B------:R-:W-:Y:S01]  /*16b0*/  USHF.R.U32.HI UR10, URZ, 0x4, UR10 ;  /* 0x000000043f0a7899 */ /* 0x000fe2000801160a */
[----:B------:R-:W-:Y:S02]  /*16c0*/  CS2R R106, SRZ ;  /* 0x00000000006a7805 */ /* 0x000fe4000001ff00 */
[----:B------:R-:W-:Y:S01]  /*16d0*/  CS2R R108, SRZ ;  /* 0x00000000006c7805 */ /* 0x000fe2000001ff00 */
[----:B------:R1:W-:Y:S01]  /*16e0*/  STL [R1+0x14], RZ ;  /* 0x000014ff01007387 */ /* 0x0003e20000100800 */
[----:B------:R-:W-:Y:S01]  /*16f0*/  ULOP3.LUT UR15, UR10, 0x3fff, URZ, 0xc0, !UPT ;  /* 0x00003fff0a0f7892 */ /* 0x000fe2000f8ec03f */
        /* <DEDUP_REMOVED lines=18> */
[----:B------:R1:W-:Y:S01]  /*1820*/  STL [R1], RZ ;  /* 0x000000ff01007387 */ /* 0x0003e20000100800 */
[----:B------:R-:W-:-:S02]  /*1830*/  CS2R R138, SRZ ;  /* 0x00000000008a7805 */ /* 0x000fc4000001ff00 */
[----:B------:R-:W-:Y:S02]  /*1840*/  CS2R R140, SRZ ;  /* 0x00000000008c7805 */ /* 0x000fe4000001ff00 */
[----:B------:R-:W-:Y:S02]  /*1850*/  CS2R R142, SRZ ;  /* 0x00000000008e7805 */ /* 0x000fe4000001ff00 */
[----:B------:R-:W-:Y:S02]  /*1860*/  CS2R R144, SRZ ;  /* 0x0000000000907805 */ /* 0x000fe4000001ff00 */
[----:B------:R-:W-:Y:S02]  /*1870*/  CS2R R146, SRZ ;  /* 0x0000000000927805 */ /* 0x000fe4000001ff00 */
[----:B------:R-:W-:Y:S02]  /*1880*/  CS2R R148, SRZ ;  /* 0x0000000000947805 */ /* 0x000fe4000001ff00 */
[----:B------:R-:W-:-:S02]  /*1890*/  CS2R R150, SRZ ;  /* 0x0000000000967805 */ /* 0x000fc4000001ff00 */
[----:B------:R-:W-:Y:S02]  /*18a0*/  CS2R R24, SRZ ;  /* 0x0000000000187805 */ /* 0x000fe4000001ff00 */
[----:B---34-:R-:W-:Y:S02]  /*18b0*/  CS2R R26, SRZ ;  /* 0x00000000001a7805 */ /* 0x018fe4000001ff00 */
[----:B------:R-:W-:Y:S02]  /*18c0*/  CS2R R28, SRZ ;  /* 0x00000000001c7805 */ /* 0x000fe4000001ff00 */
[----:B------:R-:W-:Y:S02]  /*18d0*/  CS2R R30, SRZ ;  /* 0x00000000001e7805 */ /* 0x000fe4000001ff00 */
[----:B------:R-:W-:Y:S02]  /*18e0*/  CS2R R32, SRZ ;  /* 0x0000000000207805 */ /* 0x000fe4000001ff00 */
        /* <DEDUP_REMOVED lines=26> */
[----:B------:R-:W-:Y:S01]  /*1a90*/  CS2R R86, SRZ ;  /* 0x0000000000567805 */ /* 0x000fe2000001ff00 */
[----:B-1----:R-:W-:Y:S06]  /*1aa0*/  @!P0 BRA `(.L_x_13) ;  /* 0x0000001000608947 */ /* 0x002fec0003800000 */
[----:B------:R-:W-:-:S06]  /*1ab0*/  UISETP.NE.AND UP0, UPT, UR23, 0x3, UPT ;  /* 0x000000031700788c */ /* 0x000fcc000bf05270 */
[----:B------:R-:W-:-:S13]  /*1ac0*/  PLOP3.LUT P1, PT, PT, PT, UP0, 0x80, 0x0 ;  /* 0x000000000000781c */ /* 0x000fda0003f2f008 */
[----:B------:R-:W-:Y:S05]  /*1ad0*/  @!P1 BRA `(.L_x_14) ;  /* 0x0000000000049947 */ /* 0x000fea0003800000 */
[----:B------:R-:W-:Y:S01]  /*1ae0*/  BPT.TRAP 0x1 ;  /* 0x000000040000795c */ /* 0x000fe20000300000 */
.L_x_14:
[----:B------:R-:W-:Y:S01]  /*1af0*/  ULEA UR7, UR5, UR14, 0x3 ;  /* 0x0000000e05077291 */ /* 0x000fe2000f8e183f */
[----:B------:R-:W-:-:S05]  /*1b00*/  IMAD.U32 R0, RZ, RZ, UR4 ;  /* 0x00000004ff007e24 */ /* 0x000fca000f8e00ff */
[----:B------:R-:W-:-:S04]  /*1b10*/  SHF.L.U32 R0, R0, 0x1f, RZ ;  /* 0x0000001f00007819 */ /* 0x000fc800000006ff */
[----:B------:R0:W1:Y:S01]  /*1b20*/  SYNCS.PHASECHK.TRANS64.TRYWAIT P0, [UR7], R0 ;  /* 0x00000000ff0075a7 */ /* 0x0000620008000147 */
[----:B------:R-:W-:Y:S05]  /*1b30*/  @!P1 BRA `(.L_x_15) ;  /* 0x0000000000049947 */ /* 0x000fea0003800000 */
[----:B------:R-:W-:Y:S01]  /*1b40*/  BPT.TRAP 0x1 ;  /* 0x000000040000795c */ /* 0x000fe20000300000 */
.L_x_15:
[----:B------:R2:W-:Y:S01]  /*1b50*/  STL [R1+0x74], RZ ;  /* 0x000074ff01007387 */ /* 0x0005e20000100800 */
[----:B------:R-:W-:Y:S01]  /*1b60*/  UMOV UR6, 0x1 ;  /* 0x0000000100067882 */ /* 0x000fe20000000000 */
[----:B-1----:R-:W-:Y:S05]  /*1b70*/  @P0 BRA `(.L_x_16) ;  /* 0x0000000000080947 */ /* 0x002fea0003800000 */
[----:B------:R-:W1:Y:S02]  /*1b80*/  SYNCS.PHASECHK.TRANS64.TRYWAIT P0, [UR7], R0 ;  /* 0x00000000ff0075a7 */ /* 0x000e640008000147 */
[----:B-1----:R-:W-:Y:S05]  /*1b90*/  @!P0 BRA `(.L_x_17) ;  /* 0x000000e4006c8947 */ /* 0x002fea0003800000 */
.L_x_16:
[----:B------:R3:W-:Y:S01]  /*1ba0*/  STL [R1+0x70], RZ ;  /* 0x000070ff01007387 */ /* 0x0007e20000100800 */
[----:B------:R-:W-:Y:S01]  /*1bb0*/  UIADD3 UR7, UR14, 0xa100, URZ ;  /* 0x0000a1000e077890 */ /* 0x000fe2000fffe03f */
[----:B------:R-:W-:Y:S01]  /*1bc0*/  WARPGROUP.ARRIVE ;  /* 0x00000000000079c5 */ /* 0x000fe20000000000 */
[----:B------:R-:W-:Y:S01]  /*1bd0*/  ULOP3.LUT UR8, UR15, 0x10000, URZ, 0xfc, !UPT ;  /* 0x000100000f087892 */ /* 0x000fe2000f8efc3f */
[----:B------:R3:W-:Y:S01]  /*1be0*/  STL [R1+0x6c], RZ ;  /* 0x00006cff01007387 */ /* 0x0007e20000100800 */
[----:B------:R-:W-:Y:S01]  /*1bf0*/  USHF.R.U32.HI UR7, URZ, 0x4, UR7 ;  /* 0x000000043f077899 */ /* 0x000fe20008011607 */
[----:B01----:R-:W-:Y:S01]  /*1c00*/  IMAD.MOV.U32 R0, RZ, RZ, RZ ;  /* 0x000000ffff007224 */ /* 0x003fe200078e00ff */
[----:B------:R-:W-:Y:S01]  /*1c10*/  ULEA UR8, UR5, UR8, 0x9 ;  /* 0x0000000805087291 */ /* 0x000fe2000f8e483f */
[----:B------:R3:W-:Y:S01]  /*1c20*/  STL [R1+0x68], RZ ;  /* 0x000068ff01007387 */ /* 0x0007e20000100800 */
[----:B------:R-:W-:Y:S01]  /*1c30*/  ULOP3.LUT UR7, UR7, 0x3fff, URZ, 0xc0, !UPT ;  /* 0x00003fff07077892 */ /* 0x000fe2000f8ec03f */
[----:B------:R-:W-:Y:S01]  /*1c40*/  CS2R R2, SRZ ;  /* 0x0000000000027805 */ /* 0x000fe2000001ff00 */
[----:B------:R-:W-:Y:S01]  /*1c50*/  UMOV UR9, 0xc0000010 ;  /* 0xc000001000097882 */ /* 0x000fe20000000000 */
[----:B------:R3:W-:Y:S01]  /*1c60*/  STL [R1+0x64], RZ ;  /* 0x000064ff01007387 */ /* 0x0007e20000100800 */
[----:B------:R-:W-:Y:S01]  /*1c70*/  ULOP3.LUT UR7, UR7, 0x10000, URZ, 0xfc, !UPT ;  /* 0x0001000007077892 */ /* 0x000fe2000f8efc3f */
[----:B------:R-:W-:Y:S01]  /*1c80*/  CS2R R4, SRZ ;  /* 0x0000000000047805 */ /* 0x000fe2000001ff00 */
[----:B------:R-:W-:Y:S01]  /*1c90*/  UMOV UR11, 0xc0000010 ;  /* 0xc0000010000b7882 */ /* 0x000fe20000000000 */
[----:B------:R3:W-:Y:S01]  /*1ca0*/  STL [R1+0x60], RZ ;  /* 0x000060ff01007387 */ /* 0x0007e20000100800 */
[----:B------:R-:W-:Y:S01]  /*1cb0*/  ULEA UR10, UR5, UR7, 0x8 ;  /* 0x00000007050a7291 */ /* 0x000fe2000f8e403f */
[----:B------:R-:W-:-:S02]  /*1cc0*/  CS2R R6, SRZ ;  /* 0x0000000000067805 */ /* 0x000fc4000001ff00 */
[----:B------:R-:W-:Y:S01]  /*1cd0*/  CS2R R8, SRZ ;  /* 0x0000000000087805 */ /* 0x000fe2000001ff00 */
[----:B------:R3:W-:Y:S01]  /*1ce0*/  STL [R1+0x5c], RZ ;  /* 0x00005cff01007387 */ /* 0x0007e20000100800 */
[----:B------:R-:W-:Y:S01]  /*1cf0*/  ULDC UR7, c[0x0][0x50c] ;  /* 0x0001430000077ab9 */ /* 0x000fe20000000800 */
[----:B------:R-:W-:Y:S01]  /*1d00*/  CS2R R10, SRZ ;  /* 0x00000000000a7805 */ /* 0x000fe2000001ff00 */
[----:B------:R-:W-:Y:S01]  /*1d10*/  UISETP.NE.AND UP0, UPT, UR7, 0x1, UPT ;  /* 0x000000010700788c */ /* 0x000fe2000bf05270 */
[----:B------:R3:W-:Y:S01]  /*1d20*/  STL [R1+0x58], RZ ;  /* 0x000058ff01007387 */ /* 0x0007e20000100800 */
[----:B------:R-:W-:Y:S01]  /*1d30*/  CS2R R12, SRZ ;  /* 0x00000000000c7805 */ /* 0x000fe2000001ff00 */
[----:B------:R-:W-:Y:S01]  /*1d40*/  QGMMA.64x128x32.F32.E5M2.E5M2 R88, gdesc[UR8], RZ, !UPT ;  /* 0x01e00000085879f3 */ /* 0x000fe2000c7038ff */
[----:B------:R-:W-:Y:S01]  /*1d50*/  USEL UR7, URZ, 0x1, UP0 ;  /* 0x000000013f077887 */ /* 0x000fe20008000000 */
[----:B------:R3:W-:Y:S01]  /*1d60*/  STL [R1+0x54], RZ ;  /* 0x000054ff01007387 */ /* 0x0007e20000100800 */
[----:B------:R-:W-:Y:S01]  /*1d70*/  UIADD3 UR8, UR8, 0x100, URZ ;  /* 0x0000010008087890 */ /* 0x000fe2000fffe03f */
[----:B------:R-:W-:Y:S01]  /*1d80*/  CS2R R14, SRZ ;  /* 0x00000000000e7805 */ /* 0x000fe2000001ff00 */
[----:B------:R-:W-:Y:S01]  /*1d90*/  UMOV UR9, 0xc0000010 ;  /* 0xc000001000097882 */ /* 0x000fe20000000000 */
[----:B------:R3:W-:Y:S01]  /*1da0*/  STL [R1+0x50], RZ ;  /* 0x000050ff01007387 */ /* 0x0007e20000100800 */
[----:B------:R-:W-:-:S02]  /*1db0*/  ISETP.NE.AND P0, PT, RZ, UR7, PT ;  /* 0x00000007ff007c0c */ /* 0x000fc4000bf05270 */
[----:B------:R-:W-:Y:S02]  /*1dc0*/  CS2R R16, SRZ ;  /* 0x0000000000107805 */ /* 0x000fe4000001ff00 */
[----:B------:R-:W-:Y:S01]  /*1dd0*/  CS2R R18, SRZ ;  /* 0x0000000000127805 */ /* 0x000fe2000001ff00 */
[----:B------:R3:W-:Y:S01]  /*1de0*/  STL [R1+0x4c], RZ ;  /* 0x00004cff01007387 */ /* 0x0007e20000100800 */
[----:B------:R-:W-:Y:S01]  /*1df0*/  CS2R R20, SRZ ;  /* 0x0000000000147805 */ /* 0x000fe2000001ff00 */
[----:B------:R-:W-:Y:S01]  /*1e00*/  QGMMA.64x128x32.F32.E5M2.E5M2 R24, gdesc[UR8], RZ, !UPT, gsb0 ;  /* 0x01e00000081879f3 */ /* 0x000fe2000c0038ff */
[----:B------:R-:W-:Y:S01]  /*1e10*/  CS2R R22, SRZ ;  /* 0x0000000000167805 */ /* 0x000fe2000001ff00 */
[----:B------:R3:W-:Y:S01]  /*1e20*/  STL [R1+0x48], RZ ;  /* 0x000048ff01007387 */ /* 0x0007e20000100800 */
[----:B------:R-:W-:Y:S02]  /*1e30*/  CS2R R152, SRZ ;  /* 0x0000000000987805 */ /* 0x000fe4000001ff00 */
        /* <DEDUP_REMOVED lines=47> */
[----:B------:R-:W-:Y:S01]  /*2130*/  CS2R R224, SRZ ;  /* 0x0000000000e07805 */ /* 0x000fe2000001ff00 */
[----:B------:R-:W-:Y:S02]  /*2140*/  IMAD.MOV.U32 R226, RZ, RZ, RZ ;  /* 0x000000ffffe27224 */ /* 0x000fe400078e00ff */
[----:B------:R3:W-:Y:S04]  /*2150*/  STL [R1+0x14], RZ ;  /* 0x000014ff01007387 */ /* 0x0007e80000100800 */
[----:B------:R3:W-:Y:S04]  /*2160*/  STL [R1+0x10], RZ ;  /* 0x000010ff01007387 */ /* 0x0007e80000100800 */
[----:B------:R3:W-:Y:S04]  /*2170*/  STL [R1+0xc], RZ ;  /* 0x00000cff01007387 */ /* 0x0007e80000100800 */
[----:B------:R3:W-:Y:S04]  /*2180*/  STL [R1+0x8], RZ ;  /* 0x000008ff01007387 */ /* 0x0007e80000100800 */
[----:B------:R3:W-:Y:S04]  /*2190*/  STL [R1+0x4], RZ ;  /* 0x000004ff01007387 */ /* 0x0007e80000100800 */
[----:B------:R3:W-:Y:S01]  /*21a0*/  STL [R1], RZ ;  /* 0x000000ff01007387 */ /* 0x0007e20000100800 */
[----:B------:R-:W-:Y:S05]  /*21b0*/  @!P0 BRA `(.L_x_18) ;  /* 0x0000000800808947 */ /* 0x000fea0003800000 */
[----:B------:R-:W-:Y:S02]  /*21c0*/  WARPGROUP.DEPBAR.LE gsb0, 0x0 ;  /* 0x00008000000079c5 */ /* 0x000fe40000010000 */
[----:B------:R-:W-:-:S01]  /*21d0*/  FADD R227, RZ, R58 ;  /* 0x0000003affe37221 */ /* 0x000fc20000000000 */
[----:B------:R-:W-:Y:S01]  /*21e0*/  FADD R226, RZ, R88 ;  /* 0x00000058ffe27221 */ /* 0x000fe20000000000 */
[----:B------:R-:W-:-:S01]  /*21f0*/  FADD R225, RZ, R89 ;  /* 0x00000059ffe17221 */ /* 0x000fc20000000000 */
[----:B------:R-:W-:Y:S01]  /*2200*/  FADD R224, RZ, R90 ;  /* 0x0000005affe07221 */ /* 0x000fe20000000000 */
[----:B------:R-:W-:-:S01]  /*2210*/  FADD R223, RZ, R91 ;  /* 0x0000005bffdf7221 */ /* 0x000fc20000000000 */
[----:B------:R0:W-:Y:S01]  /*2220*/  STL [R1], R227 ;  /* 0x000000e301007387 */ /* 0x0001e20000100800 */
[----:B------:R-:W-:-:S01]  /*2230*/  FADD R222, RZ, R92 ;  /* 0x0000005cffde7221 */ /* 0x000fc20000000000 */
[----:B------:R-:W-:Y:S01]  /*2240*/  FADD R221, RZ, R93 ;  /* 0x0000005dffdd7221 */ /* 0x000fe20000000000 */
[----:B------:R-:W-:-:S01]  /*2250*/  FADD R220, RZ, R94 ;  /* 0x0000005effdc7221 */ /* 0x000fc20000000000 */
[----:B------:R-:W-:Y:S01]  /*2260*/  FADD R219, RZ, R95 ;  /* 0x0000005fffdb7221 */ /* 0x000fe20000000000 */
[----:B------:R-:W-:-:S01]  /*2270*/  FADD R218, RZ, R96 ;  /* 0x00000060ffda7221 */ /* 0x000fc20000000000 */
[----:B------:R-:W-:Y:S01]  /*2280*/  FADD R217, RZ, R97 ;  /* 0x00000061ffd97221 */ /* 0x000fe20000000000 */
[----:B------:R-:W-:-:S01]  /*2290*/  FADD R216, RZ, R98 ;  /* 0x00000062ffd87221 */ /* 0x000fc20000000000 */
[----:B------:R-:W-:Y:S01]  /*22a0*/  FADD R215, RZ, R99 ;  /* 0x00000063ffd77221 */ /* 0x000fe20000000000 */
[----:B------:R-:W-:-:S01]  /*22b0*/  FADD R214, RZ, R100 ;  /* 0x00000064ffd67221 */ /* 0x000fc20000000000 */
[----:B0-----:R-:W-:Y:S01]  /*22c0*/  FADD R227, RZ, R59 ;  /* 0x0000003bffe37221 */ /* 0x001fe20000000000 */
[----:B------:R-:W-:-:S01]  /*22d0*/  FADD R213, RZ, R101 ;  /* 0x00000065ffd57221 */ /* 0x000fc20000000000 */
[----:B------:R-:W-:Y:S01]  /*22e0*/  FADD R212, RZ, R102 ;  /* 0x00000066ffd47221 */ /* 0x000fe20000000000 */
[----:B------:R-:W-:-:S01]  /*22f0*/  FADD R211, RZ, R103 ;  /* 0x00000067ffd37221 */ /* 0x000fc20000000000 */
[----:B------:R-:W-:Y:S01]  /*2300*/  FADD R210, RZ, R104 ;  /* 0x00000068ffd27221 */ /* 0x000fe20000000000 */
[----:B------:R0:W-:Y:S01]  /*2310*/  STL [R1+0x4], R227 ;  /* 0x000004e301007387 */ /* 0x0001e20000100800 */
        /* <DEDUP_REMOVED lines=93> */
[----:B------:R-:W-:Y:S01]  /*28f0*/  UMOV UR6, URZ ;  /* 0x0000003f00067c82 */ /* 0x000fe20008000000 */
[----:B0-----:R-:W-:-:S05]  /*2900*/  FADD R227, RZ, R66 ;  /* 0x00000042ffe37221 */ /* 0x001fca0000000000 */
[----:B------:R0:W-:Y:S02]  /*2910*/  STL [R1+0x20], R227 ;  /* 0x000020e301007387 */ /* 0x0001e40000100800 */
        /* <DEDUP_REMOVED lines=42> */
.L_x_18:
[----:B------:R-:W-:-:S04]  /*2bc0*/  UIADD3 UR18, UR5, 0x1, URZ ;  /* 0x0000000105127890 */ /* 0x000fc8000fffe03f */
[----:B------:R-:W-:-:S04]  /*2bd0*/  UISETP.NE.AND UP0, UPT, UR18, 0x5, UPT ;  /* 0x000000051200788c */ /* 0x000fc8000bf05270 */
[----:B------:R-:W-:Y:S02]  /*2be0*/  USEL UR8, URZ, 0x1, UP0 ;  /* 0x000000013f087887 */ /* 0x000fe40008000000 */
[----:B------:R-:W-:Y:S02]  /*2bf0*/  USEL UR18, UR18, URZ, UP0 ;  /* 0x0000003f12127287 */ /* 0x000fe40008000000 */
[----:B------:R-:W-:-:S06]  /*2c00*/  ULOP3.LUT UR8, UR4, UR8, URZ, 0x3c, !UPT ;  /* 0x0000000804087292 */ /* 0x000fcc000f8e3c3f */
[----:B0-----:R-:W-:Y:S01]  /*2c10*/  IMAD.U32 R227, RZ, RZ, UR8 ;  /* 0x00000008ffe37e24 */ /* 0x001fe2000f8e00ff */
[----:B------:R-:W-:-:S06]  /*2c20*/  UMOV UR8, 0x1 ;  /* 0x0000000100087882 */ /* 0x000fcc0000000000 */
.L_x_13:
[----:B------:R-:W-:-:S04]  /*2c30*/  UISETP.LT.AND UP0, UPT, UR12, 0x1, UPT ;  /* 0x000000010c00788c */ /* 0x000fc8000bf01270 */
[----:B------:R-:W-:-:S04]  /*2c40*/  USEL UR9, UR12, 0x1, UP0 ;  /* 0x000000010c097887 */ /* 0x000fc80008000000 */
[----:B------:R-:W-:-:S04]  /*2c50*/  UIADD3 UR9, UR12, -UR9, URZ ;  /* 0x800000090c097290 */ /* 0x000fc8000fffe03f */
[----:B------:R-:W-:-:S06]  /*2c60*/  UISETP.GE.AND UP0, UPT, UR9, 0x1, UPT ;  /* 0x000000010900788c */ /* 0x000fcc000bf06270 */
[----:B------:R-:W-:-:S13]  /*2c70*/  PLOP3.LUT P0, PT, PT, PT, UP0, 0x80, 0x0 ;  /* 0x000000000000781c */ /* 0x000fda0003f0f008 */
[----:B------:R-:W-:Y:S05]  /*2c80*/  @!P0 BRA `(.L_x_19) ;  /* 0x00000010007c8947 */ /* 0x000fea0003800000 */
[----:B------:R-:W-:Y:S01]  /*2c90*/  IMAD.U32 R228, RZ, RZ, UR9 ;  /* 0x00000009ffe47e24 */ /* 0x000fe2000f8e00ff */
[----:B------:R-:W-:Y:S01]  /*2ca0*/  UMOV UR19, UR5 ;  /* 0x0000000500137c82 */ /* 0x000fe20008000000 */
[----:B------:R-:W-:-:S05]  /*2cb0*/  ULDC UR24, c[0x0][0x50c] ;  /* 0x0001430000187ab9 */ /* 0x000fca0000000800 */
.L_x_27:
[----:B------:R-:W-:-:S06]  /*2cc0*/  UISETP.NE.AND UP0, UPT, UR23, 0x3, UPT ;  /* 0x000000031700788c */ /* 0x000fcc000bf05270 */
[----:B------:R-:W-:-:S13]  /*2cd0*/  PLOP3.LUT P1, PT, PT, PT, UP0, 0x80, 0x0 ;  /* 0x000000000000781c */ /* 0x000fda0003f2f008 */
[----:B01----:R-:W-:Y:S05]  /*2ce0*/  @!P1 BRA `(.L_x_20) ;  /* 0x0000000000049947 */ /* 0x003fea0003800000 */
[----:B------:R-:W-:Y:S01]  /*2cf0*/  BPT.TRAP 0x1 ;  /* 0x000000040000795c */ /* 0x000fe20000300000 */
.L_x_20:
[----:B------:R-:W0:Y:S01]  /*2d00*/  S2UR UR9, SR_CgaCtaId ;  /* 0x00000000000979c3 */ /* 0x000e220000008800 */
[----:B------:R-:W-:Y:S01]  /*2d10*/  UMOV UR14, 0x400 ;  /* 0x00000400000e7882 */ /* 0x000fe20000000000 */
[----:B------:R-:W-:Y:S01]  /*2d20*/  SHF.L.U32 R229, R227, 0x1f, RZ ;  /* 0x0000001fe3e57819 */ /* 0x000fe200000006ff */
[----:B0-----:R-:W-:-:S04]  /*2d30*/  ULEA UR14, UR9, UR14, 0x18 ;  /* 0x0000000e090e7291 */ /* 0x001fc8000f8ec03f */
[----:B------:R-:W-:-:S09]  /*2d40*/  ULEA UR9, UR18, UR14, 0x3 ;  /* 0x0000000e12097291 */ /* 0x000fd2000f8e183f */
[----:B------:R0:W1:Y:S01]  /*2d50*/  SYNCS.PHASECHK.TRANS64.TRYWAIT P0, [UR9], R229 ;  /* 0x000000e5ff0075a7 */ /* 0x0000620008000149 */
[----:B------:R-:W-:Y:S05]  /*2d60*/  @!P1 BRA `(.L_x_21) ;  /* 0x0000000000049947 */ /* 0x000fea0003800000 */
[----:B------:R-:W-:Y:S01]  /*2d70*/  BPT.TRAP 0x1 ;  /* 0x000000040000795c */ /* 0x000fe20000300000 */
.L_x_21:
[----:B-1----:R-:W-:Y:S05]  /*2d80*/  @P0 BRA `(.L_x_22) ;  /* 0x0000000000080947 */ /* 0x002fea0003800000 */
[----:B------:R-:W1:Y:S02]  /*2d90*/  SYNCS.PHASECHK.TRANS64.TRYWAIT P0, [UR9], R229 ;  /* 0x000000e5ff0075a7 */ /* 0x000e640008000149 */
[----:B-1----:R-:W-:Y:S05]  /*2da0*/  @!P0 BRA `(.L_x_23) ;  /* 0x000000d400008947 */ /* 0x002fea0003800000 */
.L_x_22:
[----:B------:R-:W-:Y:S01]  /*2db0*/  UIADD3 UR9, UR14, 0xa100, URZ ;  /* 0x0000a1000e097890 */ /* 0x000fe2000fffe03f */
[----:B------:R-:W-:Y:S01]  /*2dc0*/  WARPGROUP.ARRIVE ;  /* 0x00000000000079c5 */ /* 0x000fe20000000000 */
[----:B------:R-:W-:Y:S02]  /*2dd0*/  UISETP.NE.AND UP0, UPT, UR7, URZ, UPT ;  /* 0x0000003f0700728c */ /* 0x000fe4000bf05270 */
[----:B------:R-:W-:Y:S02]  /*2de0*/  USHF.R.U32.HI UR9, URZ, 0x4, UR9 ;  /* 0x000000043f097899 */ /* 0x000fe40008011609 */
[----:B------:R-:W-:Y:S02]  /*2df0*/  USEL UR8, UR8, URZ, !UP0 ;  /* 0x0000003f08087287 */ /* 0x000fe4000c000000 */
[----:B------:R-:W-:Y:S02]  /*2e00*/  ULOP3.LUT UR9, UR9, 0x3fff, URZ, 0xc0, !UPT ;  /* 0x00003fff09097892 */ /* 0x000fe4000f8ec03f */
[----:B------:R-:W-:-:S02]  /*2e10*/  ULOP3.LUT UR7, UR15, 0x10000, URZ, 0xfc, !UPT ;  /* 0x000100000f077892 */ /* 0x000fc4000f8efc3f */
[----:B------:R-:W-:Y:S02]  /*2e20*/  ULOP3.LUT UR9, UR9, 0x10000, URZ, 0xfc, !UPT ;  /* 0x0001000009097892 */ /* 0x000fe4000f8efc3f */
[----:B------:R-:W-:Y:S02]  /*2e30*/  UISETP.NE.U32.AND UP0, UPT, UR8, URZ, UPT ;  /* 0x0000003f0800728c */ /* 0x000fe4000bf05070 */
[----:B------:R-:W-:Y:S02]  /*2e40*/  ULEA UR8, UR18, UR7, 0x9 ;  /* 0x0000000712087291 */ /* 0x000fe4000f8e483f */
[----:B------:R-:W-:Y:S01]  /*2e50*/  ULEA UR10, UR18, UR9, 0x8 ;  /* 0x00000009120a7291 */ /* 0x000fe2000f8e403f */
[----:B------:R-:W-:Y:S02]  /*2e60*/  UMOV UR11, 0xc0000010 ;  /* 0xc0000010000b7882 */ /* 0x000fe40000000000 */
[----:B------:R-:W-:Y:S01]  /*2e70*/  UMOV UR9, 0xc0000010 ;  /* 0xc000001000097882 */ /* 0x000fe20000000000 */
[----:B------:R-:W-:-:S05]  /*2e80*/  UIADD3 UR6, UR6, 0x1, URZ ;  /* 0x0000000106067890 */ /* 0x000fca000fffe03f */
[----:B------:R-:W-:Y:S01]  /*2e90*/  QGMMA.64x128x32.F32.E5M2.E5M2 R88, gdesc[UR8], R88, UP0 ;  /* 0x01e00000085879f3 */ /* 0x000fe2000bf03858 */
[----:B------:R-:W-:Y:S01]  /*2ea0*/  UIADD3 UR8, UR8, 0x100, URZ ;  /* 0x0000010008087890 */ /* 0x000fe2000fffe03f */
[----:B------:R-:W-:-:S10]  /*2eb0*/  UMOV UR9, 0xc0000010 ;  /* 0xc000001000097882 */ /* 0x000fd40000000000 */
[----:B------:R-:W-:Y:S01]  /*2ec0*/  QGMMA.64x128x32.F32.E5M2.E5M2 R24, gdesc[UR8], R24, UP0, gsb0 ;  /* 0x01e00000081879f3 */ /* 0x000fe2000b803818 */
[----:B------:R-:W-:-:S04]  /*2ed0*/  UISETP.NE.AND UP0, UPT, UR6, UR24, UPT ;  /* 0x000000180600728c */ /* 0x000fc8000bf05270 */
[----:B------:R-:W-:-:S06]  /*2ee0*/  USEL UR7, URZ, 0x1, UP0 ;  /* 0x000000013f077887 */ /* 0x000fcc0008000000 */
[----:B------:R-:W-:Y:S01]  /*2ef0*/  ISETP.NE.AND P0, PT, RZ, UR7, PT ;  /* 0x00000007ff007c0c */ /* 0x000fe2000bf05270 */
[----:B------:R-:W-:-:S12]  /*2f00*/  WARPGROUP.DEPBAR.LE gsb0, 0x1 ;  /* 0x00008000000079c5 */ /* 0x000fd80000010100 */
[----:B------:R-:W-:Y:S05]  /*2f10*/  @!P0 BRA `(.L_x_24) ;  /* 0x0000000c00808947 */ /* 0x000fea0003800000 */
[----:B------:R-:W-:Y:S02]  /*2f20*/  WARPGROUP.DEPBAR.LE gsb0, 0x0 ;  /* 0x00008000000079c5 */ /* 0x000fe40000010000 */
[----:B------:R-:W-:-:S01]  /*2f30*/  FADD R226, R88, R226 ;  /* 0x000000e258e27221 */ /* 0x000fc20000000000 */
[----:B------:R-:W-:Y:S01]  /*2f40*/  FADD R225, R89, R225 ;  /* 0x000000e159e17221 */ /* 0x000fe20000000000 */
[----:B------:R1:W-:Y:S01]  /*2f50*/  STL [R1+0x88], R227 ;  /* 0x000088e301007387 */ /* 0x0003e20000100800 */
[----:B------:R-:W-:-:S01]  /*2f60*/  FADD R224, R90, R224 ;  /* 0x000000e05ae07221 */ /* 0x000fc20000000000 */
[----:B------:R-:W-:Y:S01]  /*2f70*/  FADD R223, R91, R223 ;  /* 0x000000df5bdf7221 */ /* 0x000fe20000000000 */
[----:B------:R-:W-:-:S01]  /*2f80*/  FADD R222, R92, R222 ;  /* 0x000000de5cde7221 */ /* 0x000fc20000000000 */
[----:B------:R-:W-:Y:S01]  /*2f90*/  FADD R221, R93, R221 ;  /* 0x000000dd5ddd7221 */ /* 0x000fe20000000000 */
[----:B-1----:R-:W4:Y:S04]  /*2fa0*/  LDL.LU R227, [R1+0x30] ;  /* 0x0000300001e37983 */ /* 0x002f280000300800 */
[----:B------:R1:W-:Y:S01]  /*2fb0*/  STL [R1+0x8c], R226 ;  /* 0x00008ce201007387 */ /* 0x0003e20000100800 */
[----:B------:R-:W-:-:S01]  /*2fc0*/  FADD R220, R94, R220 ;  /* 0x000000dc5edc7221 */ /* 0x000fc20000000000 */
[----:B------:R-:W-:-:S02]  /*2fd0*/  FADD R219, R95, R219 ;  /* 0x000000db5fdb7221 */ /* 0x000fc40000000000 */
[----:B-1----:R-:W2:Y:S04]  /*2fe0*/  LDL.LU R226, [R1+0x2c] ;  /* 0x00002c0001e27983 */ /* 0x002ea80000300800 */
[----:B------:R1:W-:Y:S01]  /*2ff0*/  STL [R1+0x90], R225 ;  /* 0x000090e101007387 */ /* 0x0003e20000100800 */
[----:B------:R-:W-:-:S03]  /*3000*/  FADD R218, R96, R218 ;  /* 0x000000da60da7221 */ /* 0x000fc60000000000 */
[----:B-1----:R-:W3:Y:S04]  /*3010*/  LDL.LU R225, [R1+0x28] ;  /* 0x0000280001e17983 */ /* 0x002ee80000300800 */
        /* <DEDUP_REMOVED lines=9> */
[----:B------:R1:W-:Y:S04]  /*30b0*/  STL [R1+0xa0], R221 ;  /* 0x0000a0dd01007387 */ /* 0x0003e80000100800 */
        /* <DEDUP_REMOVED lines=12> */
[----:B-1----:R-:W3:Y:S01]  /*3180*/  LDL.LU R215, [R1] ;  /* 0x0000000001d77983 */ /* 0x002ee20000300800 */
[----:B------:R-:W-:-:S01]  /*3190*/  FADD R214, R100, R214 ;  /* 0x000000d664d67221 */ /* 0x000fc20000000000 */
[----:B------:R-:W-:Y:S01]  /*31a0*/  FADD R213, R101, R213 ;  /* 0x000000d565d57221 */ /* 0x000fe20000000000 */
[----:B------:R-:W-:-:S01]  /*31b0*/  FADD R212, R102, R212 ;  /* 0x000000d466d47221 */ /* 0x000fc20000000000 */
[----:B------:R-:W-:Y:S01]  /*31c0*/  FADD R211, R103, R211 ;  /* 0x000000d367d37221 */ /* 0x000fe20000000000 */
[----:B------:R-:W-:-:S01]  /*31d0*/  FADD R210, R104, R210 ;  /* 0x000000d268d27221 */ /* 0x000fc20000000000 */
[----:B------:R-:W-:Y:S01]  /*31e0*/  STL [R1+0xbc], R214 ;  /* 0x0000bcd601007387 */ /* 0x000fe20000100800 */
        /* <DEDUP_REMOVED lines=11> */
[----:B------:R1:W-:Y:S01]  /*32a0*/  STL [R1+0xc8], R211 ;  /* 0x0000c8d301007387 */ /* 0x0003e20000100800 */
[----:B------:R-:W-:-:S01]  /*32b0*/  FADD R200, R114, R200 ;  /* 0x000000c872c87221 */ /* 0x000fc20000000000 */
[----:B------:R-:W-:Y:S01]  /*32c0*/  FADD R199, R115, R199 ;  /* 0x000000c773c77221 */ /* 0x000fe20000000000 */
        /* <DEDUP_REMOVED lines=69> */
[----:B-----5:R-:W-:Y:S01]  /*3720*/  FADD R0, R57, R0 ;  /* 0x0000000039007221 */ /* 0x020fe20000000000 */
[----:B----4-:R-:W-:-:S01]  /*3730*/  FADD R227, R70, R227 ;  /* 0x000000e346e37221 */ /* 0x010fc20000000000 */
[----:B--2---:R-:W-:Y:S01]  /*3740*/  FADD R226, R69, R226 ;  /* 0x000000e245e27221 */ /* 0x004fe20000000000 */
[----:B---3--:R-:W-:-:S01]  /*3750*/  FADD R225, R68, R225 ;  /* 0x000000e144e17221 */ /* 0x008fc20000000000 */
        /* <DEDUP_REMOVED lines=9> */
[----:B------:R-:W-:-:S05]  /*37f0*/  FADD R215, R58, R215 ;  /* 0x000000d73ad77221 */ /* 0x000fca0000000000 */
[----:B------:R2:W-:Y:S04]  /*3800*/  STL [R1], R215 ;  /* 0x000000d701007387 */ /* 0x0005e80000100800 */
[----:B------:R3:W-:Y:S04]  /*3810*/  STL [R1+0x4], R216 ;  /* 0x000004d801007387 */ /* 0x0007e80000100800 */
        /* <DEDUP_REMOVED lines=8> */
[----:B-1----:R-:W4:Y:S04]  /*38a0*/  LDL.LU R211, [R1+0x34] ;  /* 0x0000340001d37983 */ /* 0x002f280000300800 */
[----:B------:R1:W-:Y:S04]  /*38b0*/  STL [R1+0x28], R225 ;  /* 0x000028e101007387 */ /* 0x0003e80000100800 */
[----:B------:R-:W4:Y:S04]  /*38c0*/  LDL.LU R212, [R1+0x38] ;  /* 0x0000380001d47983 */ /* 0x000f280000300800 */
[----:B------:R1:W-:Y:S04]  /*38d0*/  STL [R1+0x2c], R226 ;  /* 0x00002ce201007387 */ /* 0x0003e80000100800 */
[----:B------:R-:W4:Y:S04]  /*38e0*/  LDL.LU R213, [R1+0x3c] ;  /* 0x00003c0001d57983 */ /* 0x000f280000300800 */
[----:B------:R1:W-:Y:S04]  /*38f0*/  STL [R1+0x30], R227 ;  /* 0x000030e301007387 */ /* 0x0003e80000100800 */
[----:B------:R-:W4:Y:S04]  /*3900*/  LDL.LU R214, [R1+0x40] ;  /* 0x0000400001d67983 */ /* 0x000f280000300800 */
[----:B--2---:R-:W2:Y:S04]  /*3910*/  LDL.LU R215, [R1+0x44] ;  /* 0x0000440001d77983 */ /* 0x004ea80000300800 */
[----:B---3--:R-:W3:Y:S04]  /*3920*/  LDL.LU R216, [R1+0x48] ;  /* 0x0000480001d87983 */ /* 0x008ee80000300800 */
[----:B----4-:R-:W4:Y:S04]  /*3930*/  LDL.LU R217, [R1+0x4c] ;  /* 0x00004c0001d97983 */ /* 0x010f280000300800 */
[----:B0-----:R-:W4:Y:S04]  /*3940*/  LDL.LU R218, [R1+0x50] ;  /* 0x0000500001da7983 */ /* 0x001f280000300800 */
[----:B------:R-:W4:Y:S04]  /*3950*/  LDL.LU R219, [R1+0x54] ;  /* 0x0000540001db7983 */ /* 0x000f280000300800 */
[----:B------:R-:W4:Y:S04]  /*3960*/  LDL.LU R220, [R1+0x58] ;  /* 0x0000580001dc7983 */ /* 0x000f280000300800 */
[----:B------:R-:W4:Y:S04]  /*3970*/  LDL.LU R221, [R1+0x5c] ;  /* 0x00005c0001dd7983 */ /* 0x000f280000300800 */
[----:B------:R-:W4:Y:S04]  /*3980*/  LDL.LU R222, [R1+0x60] ;  /* 0x0000600001de7983 */ /* 0x000f280000300800 */
[----:B------:R-:W4:Y:S04]  /*3990*/  LDL.LU R223, [R1+0x64] ;  /* 0x0000640001df7983 */ /* 0x000f280000300800 */
[----:B------:R-:W4:Y:S04]  /*39a0*/  LDL.LU R224, [R1+0x68] ;  /* 0x0000680001e07983 */ /* 0x000f280000300800 */
[----:B-1----:R-:W4:Y:S04]  /*39b0*/  LDL.LU R225, [R1+0x6c] ;  /* 0x00006c0001e17983 */ /* 0x002f280000300800 */
[----:B------:R-:W4:Y:S04]  /*39c0*/  LDL.LU R226, [R1+0x70] ;  /* 0x0000700001e27983 */ /* 0x000f280000300800 */
[----:B------:R-:W4:Y:S01]  /*39d0*/  LDL.LU R227, [R1+0x74] ;  /* 0x0000740001e37983 */ /* 0x000f220000300800 */
[----:B------:R-:W-:-:S05]  /*39e0*/  FADD R211, R71, R211 ;  /* 0x000000d347d37221 */ /* 0x000fca0000000000 */
[----:B------:R0:W-:Y:S01]  /*39f0*/  STL [R1+0x34], R211 ;  /* 0x000034d301007387 */ /* 0x0001e20000100800 */
[----:B------:R-:W-:-:S03]  /*3a00*/  FADD R212, R72, R212 ;  /* 0x000000d448d47221 */ /* 0x000fc60000000000 */
[----:B0-----:R1:W5:Y:S01]  /*3a10*/  LDL.LU R211, [R1+0xc8] ;  /* 0x0000c80001d37983 */ /* 0x0013620000300800 */
[----:B------:R-:W-:-:S03]  /*3a20*/  FADD R213, R73, R213 ;  /* 0x000000d549d57221 */ /* 0x000fc60000000000 */
[----:B------:R0:W-:Y:S01]  /*3a30*/  STL [R1+0x38], R212 ;  /* 0x000038d401007387 */ /* 0x0001e20000100800 */
[----:B------:R-:W-:-:S01]  /*3a40*/  FADD R214, R74, R214 ;  /* 0x000000d64ad67221 */ /* 0x000fc20000000000 */
[----:B--2---:R-:W-:Y:S02]  /*3a50*/  FADD R215, R75, R215 ;  /* 0x000000d74bd77221 */ /* 0x004fe40000000000 */
[----:B0-----:R1:W5:Y:S01]  /*3a60*/  LDL.LU R212, [R1+0xc4] ;  /* 0x0000c40001d47983 */ /* 0x0013620000300800 */
[----:B---3--:R-:W-:-:S03]  /*3a70*/  FADD R216, R76, R216 ;  /* 0x000000d84cd87221 */ /* 0x008fc60000000000 */
[----:B------:R0:W-:Y:S01]  /*3a80*/  STL [R1+0x3c], R213 ;  /* 0x00003cd501007387 */ /* 0x0001e20000100800 */
[----:B----4-:R-:W-:-:S03]  /*3a90*/  FADD R217, R77, R217 ;  /* 0x000000d94dd97221 */ /* 0x010fc60000000000 */
[----:B0-----:R1:W5:Y:S01]  /*3aa0*/  LDL.LU R213, [R1+0xc0] ;  /* 0x0000c00001d57983 */ /* 0x0013620000300800 */
[----:B------:R-:W-:-:S03]  /*3ab0*/  FADD R218, R78, R218 ;  /* 0x000000da4eda7221 */ /* 0x000fc60000000000 */
[----:B------:R0:W-:Y:S01]  /*3ac0*/  STL [R1+0x40], R214 ;  /* 0x000040d601007387 */ /* 0x0001e20000100800 */
[----:B------:R-:W-:-:S01]  /*3ad0*/  FADD R219, R79, R219 ;  /* 0x000000db4fdb7221 */ /* 0x000fc20000000000 */
[----:B------:R-:W-:Y:S02]  /*3ae0*/  FADD R220, R80, R220 ;  /* 0x000000dc50dc7221 */ /* 0x000fe40000000000 */
[----:B0-----:R1:W5:Y:S04]  /*3af0*/  LDL.LU R214, [R1+0xbc] ;  /* 0x0000bc0001d67983 */ /* 0x0013680000300800 */
[----:B------:R0:W-:Y:S01]  /*3b00*/  STL [R1+0x44], R215 ;  /* 0x000044d701007387 */ /* 0x0001e20000100800 */
[----:B------:R-:W-:-:S01]  /*3b10*/  FADD R221, R81, R221 ;  /* 0x000000dd51dd7221 */ /* 0x000fc20000000000 */
[----:B------:R-:W-:-:S02]  /*3b20*/  FADD R222, R82, R222 ;  /* 0x000000de52de7221 */ /* 0x000fc40000000000 */
[----:B0-----:R1:W5:Y:S04]  /*3b30*/  LDL.LU R215, [R1+0xb8] ;  /* 0x0000b80001d77983 */ /* 0x0013680000300800 */
[----:B------:R0:W-:Y:S01]  /*3b40*/  STL [R1+0x48], R216 ;  /* 0x000048d801007387 */ /* 0x0001e20000100800 */
[----:B------:R-:W-:-:S03]  /*3b50*/  FADD R223, R83, R223 ;  /* 0x000000df53df7221 */ /* 0x000fc60000000000 */
        /* <DEDUP_REMOVED lines=13> */
[----:B------:R0:W-:Y:S04]  /*3c30*/  STL [R1+0x5c], R221 ;  /* 0x00005cdd01007387 */ /* 0x0001e80000100800 */
        /* <DEDUP_REMOVED lines=12> */
[----:B0-----:R1:W5:Y:S01]  /*3d00*/  LDL.LU R227, [R1+0x88] ;  /* 0x0000880001e37983 */ /* 0x0013620000300800 */
[----:B------:R-:W-:-:S05]  /*3d10*/  UMOV UR6, URZ ;  /* 0x0000003f00067c82 */ /* 0x000fca0008000000 */
.L_x_24:
[----:B------:R-:W-:Y:S05]  /*3d20*/  @!P1 BRA `(.L_x_25) ;  /* 0x0000000000049947 */ /* 0x000fea0003800000 */
[----:B------:R-:W-:Y:S01]  /*3d30*/  BPT.TRAP 0x1 ;  /* 0x000000040000795c */ /* 0x000fe20000300000 */
.L_x_25:
[----:B------:R-:W-:Y:S02]  /*3d40*/  UISETP.GT.U32.AND UP0, UPT, UR13, 0x1, UPT ;  /* 0x000000010d00788c */ /* 0x000fe4000bf04070 */
[----:B------:R-:W-:-:S04]  /*3d50*/  ULEA UR8, UR19, UR14, 0x3 ;  /* 0x0000000e13087291 */ /* 0x000fc8000f8e183f */
[----:B------:R-:W-:Y:S01]  /*3d60*/  UIADD3 UR8, UR8, 0x28, URZ ;  /* 0x0000002808087890 */ /* 0x000fe2000fffe03f */
[----:B------:R-:W-:-:S03]  /*3d70*/  PLOP3.LUT P0, PT, PT, PT, UP0, 0x80, 0x0 ;  /* 0x000000000000781c */ /* 0x000fc60003f0f008 */
[----:B------:R-:W-:-:S09]  /*3d80*/  UPRMT UR8, URZ, 0x654, UR8 ;  /* 0x000006543f087896 */ /* 0x000fd20008000008 */
[----:B------:R-:W-:Y:S01]  /*3d90*/  SYNCS.ARRIVE.TRANS64.RED.A1T0 RZ, [UR8], RZ ;  /* 0x000000ffffff79a7 */ /* 0x000fe20008100408 */
[----:B------:R-:W-:Y:S05]  /*3da0*/  @P0 BRA `(.L_x_26) ;  /* 0x0000000000040947 */ /* 0x000fea0003800000 */
[----:B------:R-:W-:Y:S01]  /*3db0*/  BPT.TRAP 0x1 ;  /* 0x000000040000795c */ /* 0x000fe20000300000 */
.L_x_26:
[----:B------:R-:W-:Y:S01]  /*3dc0*/  UIADD3 UR18, UR18, 0x1, URZ ;  /* 0x0000000112127890 */ /* 0x000fe2000fffe03f */
[C---:B------:R-:W-:Y:S01]  /*3dd0*/  ISETP.GT.AND P0, PT, R228.reuse, 0x1, PT ;  /* 0x00000001e400780c */ /* 0x040fe20003f04270 */
[----:B------:R-:W-:Y:S01]  /*3de0*/  UIADD3 UR19, UR19, 0x1, URZ ;  /* 0x0000000113137890 */ /* 0x000fe2000fffe03f */
[----:B------:R-:W-:Y:S01]  /*3df0*/  VIADD R228, R228, 0xffffffff ;  /* 0xffffffffe4e47836 */ /* 0x000fe20000000000 */
[----:B------:R-:W-:Y:S02]  /*3e00*/  UISETP.NE.AND UP0, UPT, UR18, 0x5, UPT ;  /* 0x000000051200788c */ /* 0x000fe4000bf05270 */
[----:B------:R-:W-:Y:S02]  /*3e10*/  UISETP.NE.AND UP1, UPT, UR19, 0x5, UPT ;  /* 0x000000051300788c */ /* 0x000fe4000bf25270 */
[----:B------:R-:W-:Y:S02]  /*3e20*/  USEL UR8, URZ, 0x1, UP0 ;  /* 0x000000013f087887 */ /* 0x000fe40008000000 */
[----:B------:R-:W-:-:S02]  /*3e30*/  USEL UR18, UR18, URZ, UP0 ;  /* 0x0000003f12127287 */ /* 0x000fc40008000000 */
[----:B------:R-:W-:Y:S02]  /*3e40*/  USEL UR19, UR19, URZ, UP1 ;  /* 0x0000003f13137287 */ /* 0x000fe40008800000 */
[----:B-----5:R-:W-:Y:S01]  /*3e50*/  LOP3.LUT R227, R227, UR8, RZ, 0x3c, !PT ;  /* 0x00000008e3e37c12 */ /* 0x020fe2000f8e3cff */
[----:B------:R-:W-:Y:S01]  /*3e60*/  UMOV UR8, 0x1 ;  /* 0x0000000100087882 */ /* 0x000fe20000000000 */
[----:B------:R-:W-:Y:S08]  /*3e70*/  @P0 BRA `(.L_x_27) ;  /* 0xffffffec00900947 */ /* 0x000ff0000383ffff */
.L_x_19:
[----:B------:R-:W-:-:S04]  /*3e80*/  UISETP.NE.AND UP0, UPT, UR6, URZ, UPT ;  /* 0x0000003f0600728c */ /* 0x000fc8000bf05270 */
[----:B------:R-:W-:-:S06]  /*3e90*/  USEL UR6, URZ, 0x1, !UP0 ;  /* 0x000000013f067887 */ /* 0x000fcc000c000000 */
[----:B------:R-:W-:-:S13]  /*3ea0*/  ISETP.NE.AND P0, PT, RZ, UR6, PT ;  /* 0x00000006ff007c0c */ /* 0x000fda000bf05270 */
[----:B------:R-:W-:Y:S05]  /*3eb0*/  @!P0 BRA `(.L_x_28) ;  /* 0x0000000c00dc8947 */ /* 0x000fea0003800000 */
[----:B------:R-:W4:Y:S04]  /*3ec0*/  LDL.LU R227, [R1+0x74] ;  /* 0x0000740001e37983 */ /* 0x000f280000300800 */
[----:B----4-:R4:W-:Y:S04]  /*3ed0*/  STL [R1+0x88], R227 ;  /* 0x000088e301007387 */ /* 0x0109e80000100800 */
[----:B----4-:R-:W4:Y:S04]  /*3ee0*/  LDL.LU R227, [R1+0x70] ;  /* 0x0000700001e37983 */ /* 0x010f280000300800 */
        /* <DEDUP_REMOVED lines=55> */
[----:B----4-:R-:W4:Y:S01]  /*4260*/  LDL.LU R227, [R1] ;  /* 0x0000000001e37983 */ /* 0x010f220000300800 */
[----:B------:R-:W-:-:S02]  /*4270*/  WARPGROUP.DEPBAR.LE gsb0, 0x0 ;  /* 0x00008000000079c5 */ /* 0x000fc40000010000 */
[----:B------:R-:W-:Y:S01]  /*4280*/  FADD R226, R88, R226 ;  /* 0x000000e258e27221 */ /* 0x000fe20000000000 */
        /* <DEDUP_REMOVED lines=97> */
[----:B----4-:R-:W-:-:S05]  /*48a0*/  FADD R227, R58, R227 ;  /* 0x000000e33ae37221 */ /* 0x010fca0000000000 */
[----:B------:R4:W-:Y:S04]  /*48b0*/  STL [R1], R227 ;  /* 0x000000e301007387 */ /* 0x0009e80000100800 */
[----:B----4-:R-:W4:Y:S02]  /*48c0*/  LDL.LU R227, [R1+0xf8] ;  /* 0x0000f80001e37983 */ /* 0x010f240000300800 */
[----:B----4-:R-:W-:-:S05]  /*48d0*/  FADD R227, R59, R227 ;  /* 0x000000e33be37221 */ /* 0x010fca0000000000 */
[----:B------:R4:W-:Y:S04]  /*48e0*/  STL [R1+0x4], R227 ;  /* 0x000004e301007387 */ /* 0x0009e80000100800 */
        /* <DEDUP_REMOVED lines=83> */
[----:B------:R4:W-:Y:S02]  /*4e20*/  STL [R1+0x74], R227 ;  /* 0x000074e301007387 */ /* 0x0009e40000100800 */
.L_x_28:
[----:B------:R-:W-:Y:S02]  /*4e30*/  WARPGROUP.DEPBAR.LE gsb0, 0x0 ;  /* 0x00008000000079c5 */ /* 0x000fe40000010000 */
[----:B------:R-:W5:Y:S02]  /*4e40*/  LDC R24, c[0x0][0x28c] ;  /* 0x0000a300ff187b82 */ /* 0x000f640000000800 */
[----:B-----5:R-:W-:-:S13]  /*4e50*/  ISETP.GE.AND P0, PT, R24, 0x1, PT ;  /* 0x000000011800780c */ /* 0x020fda0003f06270 */
[----:B------:R-:W-:Y:S05]  /*4e60*/  @!P0 BRA `(.L_x_29) ;  /* 0x0000000000488947 */ /* 0x000fea0003800000 */
[----:B------:R-:W-:-:S06]  /*4e70*/  UISETP.NE.AND UP0, UPT, UR23, 0x3, UPT ;  /* 0x000000031700788c */ /* 0x000fcc000bf05270 */
[----:B------:R-:W-:-:S13]  /*4e80*/  PLOP3.LUT P0, PT, PT, PT, UP0, 0x80, 0x0 ;  /* 0x000000000000781c */ /* 0x000fda0003f0f008 */
[----:B------:R-:W-:Y:S05]  /*4e90*/  @!P0 BRA `(.L_x_30) ;  /* 0x0000000000048947 */ /* 0x000fea0003800000 */
[----:B------:R-:W-:Y:S01]  /*4ea0*/  BPT.TRAP 0x1 ;  /* 0x000000040000795c */ /* 0x000fe20000300000 */
.L_x_30:
[----:B------:R-:W-:-:S04]  /*4eb0*/  UISETP.LT.AND UP0, UPT, UR12, 0x1, UPT ;  /* 0x000000010c00788c */ /* 0x000fc8000bf01270 */
[----:B------:R-:W-:Y:S02]  /*4ec0*/  USEL UR8, UR12, 0x1, UP0 ;  /* 0x000000010c087887 */ /* 0x000fe40008000000 */
[----:B------:R-:W-:Y:S02]  /*4ed0*/  UISETP.GT.U32.AND UP0, UPT, UR13, 0x1, UPT ;  /* 0x000000010d00788c */ /* 0x000fe4000bf04070 */
[----:B------:R-:W-:-:S04]  /*4ee0*/  UIADD3 UR8, UR5, UR12, -UR8 ;  /* 0x0000000c05087290 */ /* 0x000fc8000fffe808 */
[----:B------:R-:W-:Y:S01]  /*4ef0*/  UIMAD.WIDE.U32 UR6, UR8, -0x33333333, URZ ;  /* 0xcccccccd080678a5 */ /* 0x000fe2000f8e003f */
[----:B------:R-:W-:-:S03]  /*4f00*/  PLOP3.LUT P0, PT, PT, PT, UP0, 0x80, 0x0 ;  /* 0x000000000000781c */ /* 0x000fc60003f0f008 */
[----:B------:R-:W-:-:S04]  /*4f10*/  USHF.R.U32.HI UR6, URZ, 0x2, UR7 ;  /* 0x000000023f067899 */ /* 0x000fc80008011607 */
[----:B------:R-:W-:-:S04]  /*4f20*/  UIMAD UR8, UR6, -0x5, UR8 ;  /* 0xfffffffb060878a4 */ /* 0x000fc8000f8e0208 */
[----:B------:R-:W-:-:S04]  /*4f30*/  ULEA UR8, UR8, UR14, 0x3 ;  /* 0x0000000e08087291 */ /* 0x000fc8000f8e183f */
[----:B------:R-:W-:-:S04]  /*4f40*/  UIADD3 UR8, UR8, 0x28, URZ ;  /* 0x0000002808087890 */ /* 0x000fc8000fffe03f */
[----:B------:R-:W-:-:S09]  /*4f50*/  UPRMT UR8, URZ, 0x654, UR8 ;  /* 0x000006543f087896 */ /* 0x000fd20008000008 */
[----:B------:R-:W-:Y:S01]  /*4f60*/  SYNCS.ARRIVE.TRANS64.RED.A1T0 RZ, [UR8], RZ ;  /* 0x000000ffffff79a7 */ /* 0x000fe20008100408 */
[----:B------:R-:W-:Y:S05]  /*4f70*/  @P0 BRA `(.L_x_29) ;  /* 0x0000000000040947 */ /* 0x000fea0003800000 */
[----:B------:R-:W-:Y:S01]  /*4f80*/  BPT.TRAP 0x1 ;  /* 0x000000040000795c */ /* 0x000fe20000300000 */
.L_x_29:
[----:B------:R0:W-:Y:S01]  /*4f90*/  STL [R1+0x8c], R2 ;  /* 0x00008c0201007387 */ /* 0x0001e20000100800 */
[----:B------:R-:W1:Y:S01]  /*4fa0*/  LDC R29, c[0x0][0x288] ;  /* 0x0000a200ff1d7b82 */ /* 0x000e620000000800 */
[----:B------:R-:W-:Y:S02]  /*4fb0*/  UIADD3 UR9, UR12, UR5, URZ ;  /* 0x000000050c097290 */ /* 0x000fe4000fffe03f */
[----:B------:R-:W-:Y:S01]  /*4fc0*/  USHF.R.S32.HI UR10, URZ, 0x1f, UR22 ;  /* 0x0000001f3f0a7899 */ /* 0x000fe20008011416 */
[----:B------:R-:W-:Y:S01]  /*4fd0*/  ULDC.64 UR6, c[0x0][0x5d0] ;  /* 0x0001740000067ab9 */ /* 0x000fe20000000a00 */
[----:B------:R-:W-:Y:S01]  /*4fe0*/  ULDC UR11, c[0x0][0x284] ;  /* 0x0000a100000b7ab9 */ /* 0x000fe20000000800 */
[----:B0-----:R-:W2:Y:S04]  /*4ff0*/  LDL.LU R2, [R1+0x80] ;  /* 0x0000800001027983 */ /* 0x001ea80000300800 */
[----:B------:R0:W-:Y:S04]  /*5000*/  STL [R1+0x88], R0 ;  /* 0x0000880001007387 */ /* 0x0001e80000100800 */
[----:B----4-:R-:W4:Y:S01]  /*5010*/  LDL.LU R227, [R1+0x84] ;  /* 0x0000840001e37983 */ /* 0x010f220000300800 */
[----:B0-----:R-:W0:Y:S02]  /*5020*/  S2R R0, SR_TID.X ;  /* 0x0000000000007919 */ /* 0x001e240000002100 */
[----:B0-----:R-:W-:-:S02]  /*5030*/  SHF.R.U32.HI R24, RZ, 0x2, R0 ;  /* 0x00000002ff187819 */ /* 0x001fc40000011600 */
[----:B------:R-:W-:Y:S02]  /*5040*/  LOP3.LUT R26, R0, 0x60, RZ, 0xc0, !PT ;  /* 0x00000060001a7812 */ /* 0x000fe400078ec0ff */
[----:B------:R-:W-:Y:S02]  /*5050*/  SHF.R.U32.HI R27, RZ, 0x7, R0 ;  /* 0x00000007ff1b7819 */ /* 0x000fe40000011600 */
[----:B------:R-:W-:Y:S02]  /*5060*/  LOP3.LUT R25, R24, 0x7, RZ, 0xc0, !PT ;  /* 0x0000000718197812 */ /* 0x000fe400078ec0ff */
[----:B------:R-:W-:Y:S02]  /*5070*/  SHF.R.U32.HI R28, RZ, 0x1, R26 ;  /* 0x00000001ff1c7819 */ /* 0x000fe4000001161a */
[----:B------:R-:W-:Y:S02]  /*5080*/  LOP3.LUT R24, R27, 0x1, RZ, 0xc0, !PT ;  /* 0x000000011b187812 */ /* 0x000fe400078ec0ff */
[----:B------:R-:W-:Y:S01]  /*5090*/  IADD3 R27, RZ, -R28, -R25 ;  /* 0x8000001cff1b7210 */ /* 0x000fe20007ffe819 */
[----:B------:R-:W-:-:S02]  /*50a0*/  IMAD.SHL.U32 R32, R0, 0x2, RZ ;  /* 0x0000000200207824 */ /* 0x000fc400078e00ff */
[C---:B------:R-:W-:Y:S02]  /*50b0*/  IMAD.SHL.U32 R26, R24.reuse, 0x40, RZ ;  /* 0x00000040181a7824 */ /* 0x040fe400078e00ff */
[----:B------:R-:W-:Y:S01]  /*50c0*/  IMAD R42, R24, -0x40, R27 ;  /* 0xffffffc0182a7824 */ /* 0x000fe200078e021b */
[----:B------:R-:W-:Y:S01]  /*50d0*/  LOP3.LUT R24, R0, 0x3, RZ, 0xc0, !PT ;  /* 0x0000000300187812 */ /* 0x000fe200078ec0ff */
[----:B--2---:R-:W-:Y:S02]  /*50e0*/  IMAD.SHL.U32 R41, R2, 0x80, RZ ;  /* 0x0000008002297824 */ /* 0x004fe400078e00ff */
[----:B------:R0:W5:Y:S04]  /*50f0*/  LDL.LU R2, [R1+0x8c] ;  /* 0x00008c0001027983 */ /* 0x0001680000300800 */
[----:B------:R0:W5:Y:S01]  /*5100*/  LDL.LU R0, [R1+0x88] ;  /* 0x0000880001007983 */ /* 0x0001620000300800 */
[----:B------:R-:W-:Y:S01]  /*5110*/  LOP3.LUT R43, R26, 0x40, R25, 0xe2, !PT ;  /* 0x000000401a2b7812 */ /* 0x000fe200078ee219 */
[----:B----4-:R-:W-:Y:S01]  /*5120*/  IMAD.SHL.U32 R25, R227, 0x100, RZ ;  /* 0x00000100e3197824 */ /* 0x010fe200078e00ff */
[----:B------:R-:W-:Y:S01]  /*5130*/  UISETP.GT.U32.AND UP0, UPT, UR9, 0x4, UPT ;  /* 0x000000040900788c */ /* 0x000fe2000bf04070 */
[C---:B-1----:R-:W-:Y:S01]  /*5140*/  ISETP.GE.AND P0, PT, R41.reuse, R29, PT ;  /* 0x0000001d2900720c */ /* 0x042fe20003f06270 */
[----:B------:R-:W-:Y:S01]  /*5150*/  UIMAD UR5, UR10, UR6, URZ ;  /* 0x000000060a0572a4 */ /* 0x000fe2000f8e023f */
[----:B------:R-:W-:Y:S01]  /*5160*/  LOP3.LUT R32, R41, 0x6, R32, 0xf8, !PT ;  /* 0x0000000629207812 */ /* 0x000fe200078ef820 */
[----:B------:R-:W-:Y:S01]  /*5170*/  UISETP.LT.U32.AND UP0, UPT, UR12, 0x5, UP0 ;  /* 0x000000050c00788c */ /* 0x000fe20008701070 */
[----:B------:R-:W-:Y:S01]  /*5180*/  ISETP.GE.OR P0, PT, R25, UR11, P0 ;  /* 0x0000000b19007c0c */ /* 0x000fe20008706670 */
[----:B------:R-:W-:Y:S01]  /*5190*/  UISETP.GE.U32.AND UP1, UPT, UR12, 0x5, UPT ;  /* 0x000000050c00788c */ /* 0x000fe2000bf26070 */
[----:B------:R-:W-:Y:S01]  /*51a0*/  IMAD.U32 R27, RZ, RZ, UR6 ;  /* 0x00000006ff1b7e24 */ /* 0x000fe2000f8e00ff */
[----:B------:R-:W-:Y:S01]  /*51b0*/  UIMAD UR8, UR22, UR7, UR5 ;  /* 0x00000007160872a4 */ /* 0x000fe2000f8e0205 */
[----:B------:R-:W-:Y:S01]  /*51c0*/  SHF.R.S32.HI R33, RZ, 0x1f, R32 ;  /* 0x0000001fff217819 */ /* 0x000fe20000011420 */
[----:B------:R-:W-:-:S02]  /*51d0*/  UIMAD.WIDE.U32 UR6, UR9, -0x33333333, URZ ;  /* 0xcccccccd090678a5 */ /* 0x000fc4000f8e003f */
[----:B------:R-:W-:Y:S02]  /*51e0*/  USEL UR5, URZ, 0x1, !UP0 ;  /* 0x000000013f057887 */ /* 0x000fe4000c000000 */
[----:B------:R-:W-:Y:S01]  /*51f0*/  USHF.R.U32.HI UR6, URZ, 0x2, UR7 ;  /* 0x000000023f067899 */ /* 0x000fe20008011607 */
[----:B------:R-:W-:Y:S01]  /*5200*/  IMAD.WIDE.U32 R26, R27, UR22, R32 ;  /* 0x000000161b1a7c25 */ /* 0x000fe2000f8e0020 */
[----:B------:R-:W-:Y:S01]  /*5210*/  ULOP3.LUT UR4, UR4, UR5, URZ, 0x3c, !UPT ;  /* 0x0000000504047292 */ /* 0x000fe2000f8e3c3f */
[----:B------:R-:W-:Y:S02]  /*5220*/  IADD3 R42, -R25, UR11, R42 ;  /* 0x0000000b192a7c10 */ /* 0x000fe4000fffe12a */
[----:B------:R-:W-:Y:S01]  /*5230*/  IMAD.WIDE R38, R227, 0x100, RZ ;  /* 0x00000100e3267825 */ /* 0x000fe200078e02ff */
[----:B------:R-:W-:Y:S02]  /*5240*/  UIMAD UR5, UR6, -0x5, UR9 ;  /* 0xfffffffb060578a4 */ /* 0x000fe4000f8e0209 */
[----:B------:R-:W-:Y:S01]  /*5250*/  @UP1 ULOP3.LUT UR4, UR4, 0x1, UR6, 0x78, !UPT ;  /* 0x0000000104041892 */ /* 0x000fe2000f8e7806 */
[----:B------:R-:W-:-:S02]  /*5260*/  IMAD R24, R24, -0x2, R29 ;  /* 0xfffffffe18187824 */ /* 0x000fc400078e021d */
[----:B------:R-:W-:Y:S01]  /*5270*/  VIADD R27, R27, UR8 ;  /* 0x000000081b1b7c36 */ /* 0x000fe20008000000 */
[----:B------:R-:W-:Y:S01]  /*5280*/  LOP3.LUT R43, R38, R43, R28, 0xfe, !PT ;  /* 0x0000002b262b7212 */ /* 0x000fe200078efe1c */
[----:B------:R-:W-:Y:S02]  /*5290*/  IMAD.IADD R41, R24, 0x1, -R41 ;  /* 0x0000000118297824 */ /* 0x000fe400078e0a29 */
[----:B------:R-:W-:Y:S01]  /*52a0*/  IMAD.MOV.U32 R40, RZ, RZ, -0x1 ;  /* 0xffffffffff287424 */ /* 0x000fe200078e00ff */
[----:B0-----:R-:W-:Y:S06]  /*52b0*/  @P0 BRA `(.L_x_31) ;  /* 0x0000008c00fc0947 */ /* 0x001fec0003800000 */
[----:B------:R-:W0:Y:S01]  /*52c0*/  LDC.64 R28, c[0x0][0x5c8] ;  /* 0x00017200ff1c7b82 */ /* 0x000e220000000a00 */
[----:B------:R-:W-:Y:S01]  /*52d0*/  ULDC.64 UR6, c[0x0][0x5c0] ;  /* 0x0001700000067ab9 */ /* 0x000fe20000000a00 */
[----:B------:R-:W-:Y:S01]  /*52e0*/  BSSY B0, `(.L_x_31) ;  /* 0x00008fc000007945 */ /* 0x000fe20003800000 */
[-C--:B0-----:R-:W-:Y:S01]  /*52f0*/  IMAD R24, R39, R28.reuse, RZ ;  /* 0x0000001c27187224 */ /* 0x081fe200078e02ff */
[----:B------:R-:W-:Y:S01]  /*5300*/  SHF.L.U64.HI R34, R28, 0x3, R29 ;  /* 0x000000031c227819 */ /* 0x000fe2000001021d */
[----:B------:R-:W-:-:S04]  /*5310*/  IMAD.WIDE.U32 R26, R43, R28, R26 ;  /* 0x0000001c2b1a7225 */ /* 0x000fc800078e001a */
[----:B------:R-:W-:Y:S01]  /*5320*/  IMAD R25, R43, R29, R24 ;  /* 0x0000001d2b197224 */ /* 0x000fe200078e0218 */
[----:B------:R-:W-:Y:S01]  /*5330*/  IADD3 R24, P3, R26, UR6, RZ ;  /* 0x000000061a187c10 */ /* 0x000fe2000ff7e0ff */
[C---:B------:R-:W-:Y:S01]  /*5340*/  IMAD.SHL.U32 R35, R28.reuse, 0x8, RZ ;  /* 0x000000081c237824 */ /* 0x040fe200078e00ff */
[----:B------:R-:W-:Y:S01]  /*5350*/  LEA R30, P2, R28, R26, 0x7 ;  /* 0x0000001a1c1e7211 */ /* 0x000fe200078438ff */
[----:B------:R-:W-:-:S03]  /*5360*/  IMAD.IADD R27, R27, 0x1, R25 ;  /* 0x000000011b1b7824 */ /* 0x000fc600078e0219 */
[----:B------:R-:W-:Y:S02]  /*5370*/  IADD3 R26, P1, P0, R26, UR6, R35 ;  /* 0x000000061a1a7c10 */ /* 0x000fe4000f83e023 */
[----:B------:R-:W-:Y:S02]  /*5380*/  IADD3.X R25, R27, UR7, RZ, P3, !PT ;  /* 0x000000071b197c10 */ /* 0x000fe40009ffe4ff */
[----:B------:R-:W-:Y:S02]  /*5390*/  FSETP.NEU.AND P3, PT, RZ, UR21, PT ;  /* 0x00000015ff007c0b */ /* 0x000fe4000bf6d000 */
[----:B------:R-:W-:Y:S02]  /*53a0*/  LEA.HI.X R31, R28, R27, R29, 0x7, P2 ;  /* 0x0000001b1c1f7211 */ /* 0x000fe400010f3c1d */
[C---:B------:R-:W-:Y:S02]  /*53b0*/  IADD3 R28, P2, R30.reuse, UR6, RZ ;  /* 0x000000061e1c7c10 */ /* 0x040fe4000ff5e0ff */
[----:B------:R-:W-:-:S02]  /*53c0*/  IADD3 R30, P5, P6, R30, UR6, R35 ;  /* 0x000000061e1e7c10 */ /* 0x000fc4000febe023 */
[----:B------:R-:W-:Y:S02]  /*53d0*/  IADD3.X R29, R31, UR7, RZ, P2, !PT ;  /* 0x000000071f1d7c10 */ /* 0x000fe400097fe4ff */
[--C-:B------:R-:W-:Y:S02]  /*53e0*/  IADD3.X R27, R27, UR7, R34.reuse, P1, P0 ;  /* 0x000000071b1b7c10 */ /* 0x100fe40008fe0422 */
[----:B------:R-:W-:Y:S01]  /*53f0*/  IADD3.X R31, R31, UR7, R34, P5, P6 ;  /* 0x000000071f1f7c10 */ /* 0x000fe2000afec422 */
[----:B------:R-:W-:Y:S06]  /*5400*/  @!P3 BRA `(.L_x_32) ;  /* 0x0000006c001cb947 */ /* 0x000fec0003800000 */
[----:B------:R-:W-:Y:S01]  /*5410*/  ULDC.64 UR8, c[0x0][0x5b8] ;  /* 0x00016e0000087ab9 */ /* 0x000fe20000000a00 */
[----:B------:R-:W-:Y:S01]  /*5420*/  ISETP.GE.AND P0, PT, R42, 0x1, PT ;  /* 0x000000012a00780c */ /* 0x000fe20003f06270 */
[----:B------:R-:W-:Y:S02]  /*5430*/  UIMAD UR6, UR10, UR8, URZ ;  /* 0x000000080a0672a4 */ /* 0x000fe4000f8e023f */
[----:B------:R-:W-:Y:S01]  /*5440*/  IMAD.U32 R35, RZ, RZ, UR8 ;  /* 0x00000008ff237e24 */ /* 0x000fe2000f8e00ff */
[----:B------:R-:W-:Y:S01]  /*5450*/  BSSY B1, `(.L_x_33) ;  /* 0x0000010000017945 */ /* 0x000fe20003800000 */
[----:B------:R-:W-:Y:S01]  /*5460*/  ISETP.LT.OR P3, PT, R41, 0x1, !P0 ;  /* 0x000000012900780c */ /* 0x000fe20004761670 */
[----:B------:R-:W-:Y:S02]  /*5470*/  UIMAD UR6, UR22, UR9, UR6 ;  /* 0x00000009160672a4 */ /* 0x000fe4000f8e0206 */
[----:B------:R-:W-:Y:S01]  /*5480*/  IMAD.WIDE.U32 R32, R35, UR22, R32 ;  /* 0x0000001623207c25 */ /* 0x000fe2000f8e0020 */
[----:B------:R-:W-:-:S03]  /*5490*/  ULDC.64 UR8, c[0x0][0x5a8] ;  /* 0x00016a0000087ab9 */ /* 0x000fc60000000a00 */
[----:B------:R-:W-:Y:S02]  /*54a0*/  IMAD.MOV.U32 R36, RZ, RZ, R32 ;  /* 0x000000ffff247224 */ /* 0x000fe400078e0020 */
[----:B------:R-:W-:Y:S01]  /*54b0*/  VIADD R37, R33, UR6 ;  /* 0x0000000621257c36 */ /* 0x000fe20008000000 */
[----:B------:R-:W-:Y:S02]  /*54c0*/  ULDC.64 UR6, c[0x0][0x5b0] ;  /* 0x00016c0000067ab9 */ /* 0x000fe40000000a00 */
[----:B------:R-:W-:Y:S02]  /*54d0*/  IMAD R34, R39, UR6, RZ ;  /* 0x0000000627227c24 */ /* 0x000fe4000f8e02ff */
[----:B------:R-:W-:-:S04]  /*54e0*/  IMAD.WIDE.U32 R32, R43, UR6, R36 ;  /* 0x000000062b207c25 */ /* 0x000fc8000f8e0024 */
[--C-:B------:R-:W-:Y:S01]  /*54f0*/  IMAD R35, R43, UR7, R34.reuse ;  /* 0x000000072b237c24 */ /* 0x100fe2000f8e0222 */
[----:B------:R-:W-:Y:S02]  /*5500*/  IADD3 R32, P1, R32, UR8, RZ ;  /* 0x0000000820207c10 */ /* 0x000fe4000ff3e0ff */
[----:B------:R-:W-:Y:S02]  /*5510*/  PRMT R34, RZ, 0x7610, R34 ;  /* 0x00007610ff227816 */ /* 0x000fe40000000022 */
[----:B------:R-:W-:Y:S01]  /*5520*/  IADD3.X R33, R33, UR9, R35, P1, !PT ;  /* 0x0000000921217c10 */ /* 0x000fe20008ffe423 */
[----:B------:R-:W-:Y:S08]  /*5530*/  @P3 BRA `(.L_x_34) ;  /* 0x0000000000043947 */ /* 0x000ff00003800000 */
[----:B------:R0:W5:Y:S02]  /*5540*/  LDG.E.U8 R34, desc[UR16][R32.64] ;  /* 0x0000001020227981 */ /* 0x000164000c1e1100 */
.L_x_34:
[----:B------:R-:W-:Y:S05]  /*5550*/  BSYNC B1 ;  /* 0x0000000000017941 */ /* 0x000fea0003800000 */
.L_x_33:
[----:B-----5:R-:W-:Y:S01]  /*5560*/  LOP3.LUT R34, R34, 0xff, RZ, 0xc0, !PT ;  /* 0x000000ff22227812 */ /* 0x020fe200078ec0ff */
[----:B------:R-:W-:Y:S01]  /*5570*/  BSSY B1, `(.L_x_35) ;  /* 0x000000b000017945 */ /* 0x000fe20003800000 */
[----:B------:R-:W-:Y:S02]  /*5580*/  ISETP.LT.OR P2, PT, R41, 0x2, !P0 ;  /* 0x000000022900780c */ /* 0x000fe40004741670 */
[----:B------:R-:W-:-:S05]  /*5590*/  F2FP.F16.E5M2.UNPACK_B R34, R34 ;  /* 0x00000022ff22723e */ /* 0x000fca00020004ff */
[----:B------:R-:W-:-:S05]  /*55a0*/  HADD2.F32 R34, -RZ, R34.H0_H0 ;  /* 0x20000022ff227230 */ /* 0x000fca0000004100 */
[----:B------:R-:W-:Y:S01]  /*55b0*/  FMUL R35, R34, UR21 ;  /* 0x0000001522237c20 */ /* 0x000fe20008400000 */
[----:B------:R-:W-:-:S03]  /*55c0*/  PRMT R34, RZ, 0x7610, R34 ;  /* 0x00007610ff227816 */ /* 0x000fc60000000022 */
[----:B------:R-:W-:-:S05]  /*55d0*/  FFMA R35, R226, UR20, R35 ;  /* 0x00000014e2237c23 */ /* 0x000fca0008000023 */
[----:B------:R-:W-:-:S05]  /*55e0*/  F2FP.SATFINITE.E5M2.F32.PACK_AB_MERGE_C R35, RZ, R35, RZ ;  /* 0x00000023ff23723e */ /* 0x000fca00048060ff */
[----:B------:R1:W-:Y:S01]  /*55f0*/  @!P3 STG.E.U8 desc[UR16][R24.64], R35 ;  /* 0x000000231800b986 */ /* 0x0003e2000c101110 */
[----:B------:R-:W-:Y:S05]  /*5600*/  @P2 BRA `(.L_x_36) ;  /* 0x0000000000042947 */ /* 0x000fea0003800000 */
[----:B------:R2:W5:Y:S02]  /*5610*/  LDG.E.U8 R34, desc[UR16][R32.64+0x1] ;  /* 0x0000011020227981 */ /* 0x000564000c1e1100 */
.L_x_36:
[----:B------:R-:W-:Y:S05]  /*5620*/  BSYNC B1 ;  /* 0x0000000000017941 */ /* 0x000fea0003800000 */
.L_x_35:
[----:B-----5:R-:W-:Y:S01]  /*5630*/  LOP3.LUT R34, R34, 0xff, RZ, 0xc0, !PT ;  /* 0x000000ff22227812 */ /* 0x020fe200078ec0ff */
[----:B------:R-:W-:Y:S01]  /*5640*/  BSSY B1, `(.L_x_37) ;  /* 0x0000013000017945 */ /* 0x000fe20003800000 */
[----:B------:R-:W-:Y:S02]  /*5650*/  IADD3 R45, P1, R43, 0x8, RZ ;  /* 0x000000082b2d7810 */ /* 0x000fe40007f3e0ff */
[----:B------:R-:W-:-:S03]  /*5660*/  F2FP.F16.E5M2.UNPACK_B R34, R34 ;  /* 0x00000022ff22723e */ /* 0x000fc600020004ff */
[----:B-1----:R-:W-:Y:S01]  /*5670*/  IMAD.X R35, RZ, RZ, R39, P1 ;  /* 0x000000ffff237224 */ /* 0x002fe200008e0627 */
[----:B------:R-:W-:Y:S01]  /*5680*/  ISETP.GE.AND P1, PT, R42, 0x9, PT ;  /* 0x000000092a00780c */ /* 0x000fe20003f26270 */
[----:B------:R-:W-:Y:S02]  /*5690*/  HADD2.F32 R34, -RZ, R34.H0_H0 ;  /* 0x20000022ff227230 */ /* 0x000fe40000004100 */
[----:B------:R-:W-:Y:S01]  /*56a0*/  IMAD R46, R35, UR6, RZ ;  /* 0x00000006232e7c24 */ /* 0x000fe2000f8e02ff */
[----:B------:R-:W-:Y:S02]  /*56b0*/  ISETP.LT.OR P5, PT, R41, 0x1, !P1 ;  /* 0x000000012900780c */ /* 0x000fe40004fa1670 */
[----:B------:R-:W-:Y:S01]  /*56c0*/  FMUL R44, R34, UR21 ;  /* 0x00000015222c7c20 */ /* 0x000fe20008400000 */
[----:B------:R-:W-:-:S04]  /*56d0*/  IMAD.WIDE.U32 R34, R45, UR6, R36 ;  /* 0x000000062d227c25 */ /* 0x000fc8000f8e0024 */
[----:B------:R-:W-:Y:S01]  /*56e0*/  FFMA R44, R225, UR20, R44 ;  /* 0x00000014e12c7c23 */ /* 0x000fe2000800002c */
[----:B------:R-:W-:Y:S01]  /*56f0*/  IMAD R45, R45, UR7, R46 ;  /* 0x000000072d2d7c24 */ /* 0x000fe2000f8e022e */
[----:B------:R-:W-:-:S03]  /*5700*/  IADD3 R34, P3, R34, UR8, RZ ;  /* 0x0000000822227c10 */ /* 0x000fc6000ff7e0ff */
[----:B------:R-:W-:Y:S02]  /*5710*/  F2FP.SATFINITE.E5M2.F32.PACK_AB_MERGE_C R47, RZ, R44, RZ ;  /* 0x0000002cff2f723e */ /* 0x000fe400048060ff */
[----:B------:R-:W-:Y:S02]  /*5720*/  IADD3.X R35, R35, UR9, R45, P3, !PT ;  /* 0x0000000923237c10 */ /* 0x000fe40009ffe42d */
[----:B------:R-:W-:Y:S01]  /*5730*/  PRMT R44, RZ, 0x7610, R44 ;  /* 0x00007610ff2c7816 */ /* 0x000fe2000000002c */
[----:B------:R1:W-:Y:S01]  /*5740*/  @!P2 STG.E.U8 desc[UR16][R24.64+0x1], R47 ;  /* 0x0000012f1800a986 */ /* 0x0003e2000c101110 */
[----:B------:R-:W-:Y:S05]  /*5750*/  @P5 BRA `(.L_x_38) ;  /* 0x0000000000045947 */ /* 0x000fea0003800000 */
[----:B------:R4:W5:Y:S02]  /*5760*/  LDG.E.U8 R44, desc[UR16][R34.64] ;  /* 0x00000010222c7981 */ /* 0x000964000c1e1100 */
.L_x_38:
[----:B------:R-:W-:Y:S05]  /*5770*/  BSYNC B1 ;  /* 0x0000000000017941 */ /* 0x000fea0003800000 */
.L_x_37:
        /* <DEDUP_REMOVED lines=12> */
.L_x_40:
[----:B------:R-:W-:Y:S05]  /*5840*/  BSYNC B1 ;  /* 0x0000000000017941 */ /* 0x000fea0003800000 */
.L_x_39:
[----:B-----5:R-:W-:Y:S01]  /*5850*/  LOP3.LUT R44, R44, 0xff, RZ, 0xc0, !PT ;  /* 0x000000ff2c2c7812 */ /* 0x020fe200078ec0ff */
[----:B------:R-:W-:Y:S01]  /*5860*/  BSSY B1, `(.L_x_41) ;  /* 0x000000b000017945 */ /* 0x000fe20003800000 */
[----:B------:R-:W-:Y:S02]  /*5870*/  ISETP.LT.OR P3, PT, R41, 0x9, !P0 ;  /* 0x000000092900780c */ /* 0x000fe40004761670 */
[----:B------:R-:W-:-:S05]  /*5880*/  F2FP.F16.E5M2.UNPACK_B R44, R44 ;  /* 0x0000002cff2c723e */ /* 0x000fca00020004ff */
[----:B------:R-:W-:-:S05]  /*5890*/  HADD2.F32 R44, -RZ, R44.H0_H0 ;  /* 0x2000002cff2c7230 */ /* 0x000fca0000004100 */
[----:B------:R-:W-:-:S04]  /*58a0*/  FMUL R44, R44, UR21 ;  /* 0x000000152c2c7c20 */ /* 0x000fc80008400000 */
[----:B------:R-:W-:-:S05]  /*58b0*/  FFMA R44, R223, UR20, R44 ;  /* 0x00000014df2c7c23 */ /* 0x000fca000800002c */
[----:B0-----:R-:W-:Y:S02]  /*58c0*/  F2FP.SATFINITE.E5M2.F32.PACK_AB_MERGE_C R45, RZ, R44, RZ ;  /* 0x0000002cff2d723e */ /* 0x001fe400048060ff */
[----:B------:R-:W-:-:S03]  /*58d0*/  PRMT R44, RZ, 0x7610, R44 ;  /* 0x00007610ff2c7816 */ /* 0x000fc6000000002c */
[----:B------:R0:W-:Y:S01]  /*58e0*/  @!P2 STG.E.U8 desc[UR16][R26.64+0x1], R45 ;  /* 0x0000012d1a00a986 */ /* 0x0001e2000c101110 */
[----:B------:R-:W-:Y:S05]  /*58f0*/  @P3 BRA `(.L_x_42) ;  /* 0x0000000000043947 */ /* 0x000fea0003800000 */
[----:B------:R0:W5:Y:S02]  /*5900*/  LDG.E.U8 R44, desc[UR16][R32.64+0x8] ;  /* 0x00000810202c7981 */ /* 0x000164000c1e1100 */
.L_x_42:
[----:B------:R-:W-:Y:S05]  /*5910*/  BSYNC B1 ;  /* 0x0000000000017941 */ /* 0x000fea0003800000 */
.L_x_41:
[----:B-----5:R-:W-:Y:S01]  /*5920*/  LOP3.LUT R44, R44, 0xff, RZ, 0xc0, !PT ;  /* 0x000000ff2c2c7812 */ /* 0x020fe200078ec0ff */
[----:B------:R-:W-:Y:S01]  /*5930*/  BSSY B1, `(.L_x_43) ;  /* 0x000000b000017945 */ /* 0x000fe20003800000 */
[----:B------:R-:W-:Y:S02]  /*5940*/  ISETP.LT.OR P2, PT, R41, 0xa, !P0 ;  /* 0x0000000a2900780c */ /* 0x000fe40004741670 */
[----:B------:R-:W-:-:S05]  /*5950*/  F2FP.F16.E5M2.UNPACK_B R44, R44 ;  /* 0x0000002cff2c723e */ /* 0x000fca00020004ff */
[----:B------:R-:W-:-:S05]  /*5960*/  HADD2.F32 R44, -RZ, R44.H0_H0 ;  /* 0x2000002cff2c7230 */ /* 0x000fca0000004100 */
[----:B0-----:R-:W-:Y:S01]  /*5970*/  FMUL R45, R44, UR21 ;  /* 0x000000152c2d7c20 */ /* 0x001fe20008400000 */
[----:B------:R-:W-:-:S03]  /*5980*/  PRMT R44, RZ, 0x7610, R44 ;  /* 0x00007610ff2c7816 */ /* 0x000fc6000000002c */
[----:B------:R-:W-:-:S05]  /*5990*/  FFMA R45, R222, UR20, R45 ;  /* 0x00000014de2d7c23 */ /* 0x000fca000800002d */
[----:B------:R-:W-:-:S05]  /*59a0*/  F2FP.SATFINITE.E5M2.F32.PACK_AB_MERGE_C R45, RZ, R45, RZ ;  /* 0x0000002dff2d723e */ /* 0x000fca00048060ff */
[----:B------:R0:W-:Y:S01]  /*59b0*/  @!P3 STG.E.U8 desc[UR16][R24.64+0x8], R45 ;  /* 0x0000082d1800b986 */ /* 0x0001e2000c101110 */
[----:B------:R-:W-:Y:S05]  /*59c0*/  @P2 BRA `(.L_x_44) ;  /* 0x0000000000042947 */ /* 0x000fea0003800000 */
[----:B------:R0:W5:Y:S02]  /*59d0*/  LDG.E.U8 R44, desc[UR16][R32.64+0x9] ;  /* 0x00000910202c7981 */ /* 0x000164000c1e1100 */
.L_x_44:
[----:B------:R-:W-:Y:S05]  /*59e0*/  BSYNC B1 ;  /* 0x0000000000017941 */ /* 0x000fea0003800000 */
.L_x_43:
        /* <DEDUP_REMOVED lines=12> */
.L_x_46:
[----:B------:R-:W-:Y:S05]  /*5ab0*/  BSYNC B1 ;  /* 0x0000000000017941 */ /* 0x000fea0003800000 */
.L_x_45:
        /* <DEDUP_REMOVED lines=12> */
.L_x_48:
[----:B------:R-:W-:Y:S05]  /*5b80*/  BSYNC B1 ;  /* 0x0000000000017941 */ /* 0x000fea0003800000 */
.L_x_47:
        /* <DEDUP_REMOVED lines=12> */
.L_x_50:
[----:B------:R-:W-:Y:S05]  /*5c50*/  BSYNC B1 ;  /* 0x0000000000017941 */ /* 0x000fea0003800000 */
.L_x_49:
        /* <DEDUP_REMOVED lines=12> */
.L_x_52:
[----:B------:R-:W-:Y:S05]  /*5d20*/  BSYNC B1 ;  /* 0x0000000000017941 */ /* 0x000fea0003800000 */
.L_x_51:
        /* <DEDUP_REMOVED lines=12> */
.L_x_54:
[----:B------:R-:W-:Y:S05]  /*5df0*/  BSYNC B1 ;  /* 0x0000000000017941 */ /* 0x000fea0003800000 */
.L_x_53:
        /* <DEDUP_REMOVED lines=12> */
.L_x_56:
[----:B------:R-:W-:Y:S05]  /*5ec0*/  BSYNC B1 ;  /* 0x0000000000017941 */ /* 0x000fea0003800000 */
.L_x_55:
        /* <DEDUP_REMOVED lines=12> */
.L_x_58:
[----:B------:R-:W-:Y:S05]  /*5f90*/  BSYNC B1 ;  /* 0x0000000000017941 */ /* 0x000fea0003800000 */
.L_x_57:
        /* <DEDUP_REMOVED lines=12> */
.L_x_60:
[----:B------:R-:W-:Y:S05]  /*6060*/  BSYNC B1 ;  /* 0x0000000000017941 */ /* 0x000fea0003800000 */
.L_x_59:
        /* <DEDUP_REMOVED lines=12> */
.L_x_62:
[----:B------:R-:W-:Y:S05]  /*6130*/  BSYNC B1 ;  /* 0x0000000000017941 */ /* 0x000fea0003800000 */
.L_x_61:
        /* <DEDUP_REMOVED lines=12> */
.L_x_64:
[----:B------:R-:W-:Y:S05]  /*6200*/  BSYNC B1 ;  /* 0x0000000000017941 */ /* 0x000fea0003800000 */
.L_x_63:
        /* <DEDUP_REMOVED lines=12> */
.L_x_66:
[----:B------:R-:W-:Y:S05]  /*62d0*/  BSYNC B1 ;  /* 0x0000000000017941 */ /* 0x000fea0003800000 */
.L_x_65:
        /* <DEDUP_REMOVED lines=12> */
.L_x_68:
[----:B------:R-:W-:Y:S05]  /*63a0*/  BSYNC B1 ;  /* 0x0000000000017941 */ /* 0x000fea0003800000 */
.L_x_67:
        /* <DEDUP_REMOVED lines=12> */
.L_x_70:
[----:B------:R-:W-:Y:S05]  /*6470*/  BSYNC B1 ;  /* 0x0000000000017941 */ /* 0x000fea0003800000 */
.L_x_69:
        /* <DEDUP_REMOVED lines=12> */
.L_x_72:
[----:B------:R-:W-:Y:S05]  /*6540*/  BSYNC B1 ;  /* 0x0000000000017941 */ /* 0x000fea0003800000 */
.L_x_71:
        /* <DEDUP_REMOVED lines=12> */
.L_x_74:
[----:B------:R-:W-:Y:S05]  /*6610*/  BSYNC B1 ;  /* 0x0000000000017941 */ /* 0x000fea0003800000 */
.L_x_73:
        /* <DEDUP_REMOVED lines=12> */
.L_x_76:
[----:B------:R-:W-:Y:S05]  /*66e0*/  BSYNC B1 ;  /* 0x0000000000017941 */ /* 0x000fea0003800000 */
.L_x_75:
        /* <DEDUP_REMOVED lines=12> */
.L_x_78:
[----:B------:R-:W-:Y:S05]  /*67b0*/  BSYNC B1 ;  /* 0x0000000000017941 */ /* 0x000fea0003800000 */
.L_x_77:
        /* <DEDUP_REMOVED lines=12> */
.L_x_80:
[----:B------:R-:W-:Y:S05]  /*6880*/  BSYNC B1 ;  /* 0x0000000000017941 */ /* 0x000fea0003800000 */
.L_x_79:
        /* <DEDUP_REMOVED lines=12> */
.L_x_82:
[----:B------:R-:W-:Y:S05]  /*6950*/  BSYNC B1 ;  /* 0x0000000000017941 */ /* 0x000fea0003800000 */
.L_x_81:
        /* <DEDUP_REMOVED lines=12> */
.L_x_84:
[----:B------:R-:W-:Y:S05]  /*6a20*/  BSYNC B1 ;  /* 0x0000000000017941 */ /* 0x000fea0003800000 */
.L_x_83:
        /* <DEDUP_REMOVED lines=12> */
.L_x_86:
[----:B------:R-:W-:Y:S05]  /*6af0*/  BSYNC B1 ;  /* 0x0000000000017941 */ /* 0x000fea0003800000 */
.L_x_85:
        /* <DEDUP_REMOVED lines=12> */
.L_x_88:
[----:B------:R-:W-:Y:S05]  /*6bc0*/  BSYNC B1 ;  /* 0x0000000000017941 */ /* 0x000fea0003800000 */
.L_x_87:
        /* <DEDUP_REMOVED lines=12> */
.L_x_90:
[----:B------:R-:W-:Y:S05]  /*6c90*/  BSYNC B1 ;  /* 0x0000000000017941 */ /* 0x000fea0003800000 */
.L_x_89:
        /* <DEDUP_REMOVED lines=12> */
.L_x_92:
[----:B------:R-:W-:Y:S05]  /*6d60*/  BSYNC B1 ;  /* 0x0000000000017941 */ /* 0x000fea0003800000 */
.L_x_91:
        /* <DEDUP_REMOVED lines=12> */
.L_x_94:
[----:B------:R-:W-:Y:S05]  /*6e30*/  BSYNC B1 ;  /* 0x0000000000017941 */ /* 0x000fea0003800000 */
.L_x_93:
        /* <DEDUP_REMOVED lines=12> */
.L_x_96:
[----:B------:R-:W-:Y:S05]  /*6f00*/  BSYNC B1 ;  /* 0x0000000000017941 */ /* 0x000fea0003800000 */
.L_x_95:
        /* <DEDUP_REMOVED lines=12> */
.L_x_98:
[----:B------:R-:W-:Y:S05]  /*6fd0*/  BSYNC B1 ;  /* 0x0000000000017941 */ /* 0x000fea0003800000 */
.L_x_97:
        /* <DEDUP_REMOVED lines=12> */
.L_x_100:
[----:B------:R-:W-:Y:S05]  /*70a0*/  BSYNC B1 ;  /* 0x0000000000017941 */ /* 0x000fea0003800000 */
.L_x_99:
        /* <DEDUP_REMOVED lines=12> */
.L_x_102:
[----:B------:R-:W-:Y:S05]  /*7170*/  BSYNC B1 ;  /* 0x0000000000017941 */ /* 0x000fea0003800000 */
.L_x_101:
        /* <DEDUP_REMOVED lines=12> */
.L_x_104:
[----:B------:R-:W-:Y:S05]  /*7240*/  BSYNC B1 ;  /* 0x0000000000017941 */ /* 0x000fea0003800000 */
.L_x_103:
        /* <DEDUP_REMOVED lines=12> */
.L_x_106:
[----:B------:R-:W-:Y:S05]  /*7310*/  BSYNC B1 ;  /* 0x0000000000017941 */ /* 0x000fea0003800000 */
.L_x_105:
        /* <DEDUP_REMOVED lines=12> */
.L_x_108:
[----:B------:R-:W-:Y:S05]  /*73e0*/  BSYNC B1 ;  /* 0x0000000000017941 */ /* 0x000fea0003800000 */
.L_x_107:
        /* <DEDUP_REMOVED lines=12> */
.L_x_110:
[----:B------:R-:W-:Y:S05]  /*74b0*/  BSYNC B1 ;  /* 0x0000000000017941 */ /* 0x000fea0003800000 */
.L_x_109:
        /* <DEDUP_REMOVED lines=12> */
.L_x_112:
[----:B------:R-:W-:Y:S05]  /*7580*/  BSYNC B1 ;  /* 0x0000000000017941 */ /* 0x000fea0003800000 */
.L_x_111:
        /* <DEDUP_REMOVED lines=12> */
.L_x_114:
[----:B------:R-:W-:Y:S05]  /*7650*/  BSYNC B1 ;  /* 0x0000000000017941 */ /* 0x000fea0003800000 */
.L_x_113:
        /* <DEDUP_REMOVED lines=12> */
.L_x_116:
[----:B------:R-:W-:Y:S05]  /*7720*/  BSYNC B1 ;  /* 0x0000000000017941 */ /* 0x000fea0003800000 */
.L_x_115:
        /* <DEDUP_REMOVED lines=12> */
.L_x_118:
[----:B------:R-:W-:Y:S05]  /*77f0*/  BSYNC B1 ;  /* 0x0000000000017941 */ /* 0x000fea0003800000 */
.L_x_117:
        /* <DEDUP_REMOVED lines=12> */
.L_x_120:
[----:B------:R-:W-:Y:S05]  /*78c0*/  BSYNC B1 ;  /* 0x0000000000017941 */ /* 0x000fea0003800000 */
.L_x_119:
        /* <DEDUP_REMOVED lines=12> */
.L_x_122:
[----:B------:R-:W-:Y:S05]  /*7990*/  BSYNC B1 ;  /* 0x0000000000017941 */ /* 0x000fea0003800000 */
.L_x_121:
        /* <DEDUP_REMOVED lines=12> */
.L_x_124:
[----:B------:R-:W-:Y:S05]  /*7a60*/  BSYNC B1 ;  /* 0x0000000000017941 */ /* 0x000fea0003800000 */
.L_x_123:
        /* <DEDUP_REMOVED lines=12> */
.L_x_126:
[----:B------:R-:W-:Y:S05]  /*7b30*/  BSYNC B1 ;  /* 0x0000000000017941 */ /* 0x000fea0003800000 */
.L_x_125:
        /* <DEDUP_REMOVED lines=12> */
.L_x_128:
[----:B------:R-:W-:Y:S05]  /*7c00*/  BSYNC B1 ;  /* 0x0000000000017941 */ /* 0x000fea0003800000 */
.L_x_127:
        /* <DEDUP_REMOVED lines=12> */
.L_x_130:
[----:B------:R-:W-:Y:S05]  /*7cd0*/  BSYNC B1 ;  /* 0x0000000000017941 */ /* 0x000fea0003800000 */
.L_x_129:
        /* <DEDUP_REMOVED lines=12> */
.L_x_132:
[----:B------:R-:W-:Y:S05]  /*7da0*/  BSYNC B1 ;  /* 0x0000000000017941 */ /* 0x000fea0003800000 */
.L_x_131:
        /* <DEDUP_REMOVED lines=12> */
.L_x_134:
[----:B------:R-:W-:Y:S05]  /*7e70*/  BSYNC B1 ;  /* 0x0000000000017941 */ /* 0x000fea0003800000 */
.L_x_133:
        /* <DEDUP_REMOVED lines=12> */
.L_x_136:
[----:B------:R-:W-:Y:S05]  /*7f40*/  BSYNC B1 ;  /* 0x0000000000017941 */ /* 0x000fea0003800000 */
.L_x_135:
        /* <DEDUP_REMOVED lines=12> */
.L_x_138:
[----:B------:R-:W-:Y:S05]  /*8010*/  BSYNC B1 ;  /* 0x0000000000017941 */ /* 0x000fea0003800000 */
.L_x_137:
        /* <DEDUP_REMOVED lines=12> */
.L_x_140:
[----:B------:R-:W-:Y:S05]  /*80e0*/  BSYNC B1 ;  /* 0x0000000000017941 */ /* 0x000fea0003800000 */
.L_x_139:
        /* <DEDUP_REMOVED lines=12> */
.L_x_142:
[----:B------:R-:W-:Y:S05]  /*81b0*/  BSYNC B1 ;  /* 0x0000000000017941 */ /* 0x000fea0003800000 */
.L_x_141:
        /* <DEDUP_REMOVED lines=12> */
.L_x_144:
[----:B------:R-:W-:Y:S05]  /*8280*/  BSYNC B1 ;  /* 0x0000000000017941 */ /* 0x000fea0003800000 */
.L_x_143:
        /* <DEDUP_REMOVED lines=12> */
.L_x_146:
[----:B------:R-:W-:Y:S05]  /*8350*/  BSYNC B1 ;  /* 0x0000000000017941 */ /* 0x000fea0003800000 */
.L_x_145:
        /* <DEDUP_REMOVED lines=12> */
.L_x_148:
[----:B------:R-:W-:Y:S05]  /*8420*/  BSYNC B1 ;  /* 0x0000000000017941 */ /* 0x000fea0003800000 */
.L_x_147:
        /* <DEDUP_REMOVED lines=12> */
.L_x_150:
[----:B------:R-:W-:Y:S05]  /*84f0*/  BSYNC B1 ;  /* 0x0000000000017941 */ /* 0x000fea0003800000 */
.L_x_149:
        /* <DEDUP_REMOVED lines=12> */
.L_x_152:
[----:B------:R-:W-:Y:S05]  /*85c0*/  BSYNC B1 ;  /* 0x0000000000017941 */ /* 0x000fea0003800000 */
.L_x_151:
        /* <DEDUP_REMOVED lines=12> */
.L_x_154:
[----:B------:R-:W-:Y:S05]  /*8690*/  BSYNC B1 ;  /* 0x0000000000017941 */ /* 0x000fea0003800000 */
.L_x_153:
        /* <DEDUP_REMOVED lines=12> */
.L_x_156:
[----:B------:R-:W-:Y:S05]  /*8760*/  BSYNC B1 ;  /* 0x0000000000017941 */ /* 0x000fea0003800000 */
.L_x_155:
[----:B-----5:R-:W-:Y:S01]  /*8770*/  LOP3.LUT R44, R44, 0xff, RZ, 0xc0, !PT ;  /* 0x000000ff2c2c7812 */ /* 0x020fe200078ec0ff */
[----:B------:R-:W-:Y:S01]  /*8780*/  BSSY B1, `(.L_x_157) ;  /* 0x000000b000017945 */ /* 0x000fe20003800000 */
[----:B------:R-:W-:Y:S02]  /*8790*/  ISETP.LT.OR P2, PT, R41, 0x79, !P1 ;  /* 0x000000792900780c */ /* 0x000fe40004f41670 */
[----:B------:R-:W-:Y:S02]  /*87a0*/  F2FP.F16.E5M2.UNPACK_B R44, R44 ;  /* 0x0000002cff2c723e */ /* 0x000fe400020004ff */
[----:B0-2---:R-:W-:-:S03]  /*87b0*/  PRMT R32, RZ, 0x7610, R32 ;  /* 0x00007610ff207816 */ /* 0x005fc60000000020 */
[----:B------:R-:W-:-:S05]  /*87c0*/  HADD2.F32 R44, -RZ, R44.H0_H0 ;  /* 0x2000002cff2c7230 */ /* 0x000fca0000004100 */
[----:B------:R-:W-:-:S04]  /*87d0*/  FMUL R44, R44, UR21 ;  /* 0x000000152c2c7c20 */ /* 0x000fc80008400000 */
[----:B------:R-:W-:-:S05]  /*87e0*/  FFMA R44, R165, UR20, R44 ;  /* 0x00000014a52c7c23 */ /* 0x000fca000800002c */
[----:B------:R-:W-:-:S05]  /*87f0*/  F2FP.SATFINITE.E5M2.F32.PACK_AB_MERGE_C R33, RZ, R44, RZ ;  /* 0x0000002cff21723e */ /* 0x000fca00048060ff */
[----:B------:R0:W-:Y:S01]  /*8800*/  @!P0 STG.E.U8 desc[UR16][R24.64+0x79], R33 ;  /* 0x0000792118008986 */ /* 0x0001e2000c101110 */
[----:B------:R-:W-:Y:S05]  /*8810*/  @P2 BRA `(.L_x_158) ;  /* 0x0000000000042947 */ /* 0x000fea0003800000 */
[----:B------:R2:W5:Y:S02]  /*8820*/  LDG.E.U8 R32, desc[UR16][R34.64+0x78] ;  /* 0x0000781022207981 */ /* 0x000564000c1e1100 */
.L_x_158:
[----:B------:R-:W-:Y:S05]  /*8830*/  BSYNC B1 ;  /* 0x0000000000017941 */ /* 0x000fea0003800000 */
.L_x_157:
[----:B-----5:R-:W-:Y:S01]  /*8840*/  LOP3.LUT R32, R32, 0xff, RZ, 0xc0, !PT ;  /* 0x000000ff20207812 */ /* 0x020fe200078ec0ff */
[----:B------:R-:W-:Y:S01]  /*8850*/  BSSY B1, `(.L_x_159) ;  /* 0x000000b000017945 */ /* 0x000fe20003800000 */
[----:B------:R-:W-:Y:S02]  /*8860*/  ISETP.LT.OR P1, PT, R41, 0x7a, !P1 ;  /* 0x0000007a2900780c */ /* 0x000fe40004f21670 */
[----:B------:R-:W-:Y:S02]  /*8870*/  F2FP.F16.E5M2.UNPACK_B R32, R32 ;  /* 0x00000020ff20723e */ /* 0x000fe400020004ff */
[----:B01----:R-:W-:-:S03]  /*8880*/  PRMT R24, RZ, 0x7610, R24 ;  /* 0x00007610ff187816 */ /* 0x003fc60000000018 */
[----:B------:R-:W-:-:S05]  /*8890*/  HADD2.F32 R32, -RZ, R32.H0_H0 ;  /* 0x20000020ff207230 */ /* 0x000fca0000004100 */
[----:B------:R-:W-:-:S04]  /*88a0*/  FMUL R25, R32, UR21 ;  /* 0x0000001520197c20 */ /* 0x000fc80008400000 */
[----:B------:R-:W-:-:S05]  /*88b0*/  FFMA R25, R164, UR20, R25 ;  /* 0x00000014a4197c23 */ /* 0x000fca0008000019 */
[----:B------:R-:W-:-:S05]  /*88c0*/  F2FP.SATFINITE.E5M2.F32.PACK_AB_MERGE_C R25, RZ, R25, RZ ;  /* 0x00000019ff19723e */ /* 0x000fca00048060ff */
[----:B------:R0:W-:Y:S01]  /*88d0*/  @!P2 STG.E.U8 desc[UR16][R26.64+0x78], R25 ;  /* 0x000078191a00a986 */ /* 0x0001e2000c101110 */
[----:B------:R-:W-:Y:S05]  /*88e0*/  @P1 BRA `(.L_x_160) ;  /* 0x0000000000041947 */ /* 0x000fea0003800000 */
[----:B------:R1:W5:Y:S02]  /*88f0*/  LDG.E.U8 R24, desc[UR16][R34.64+0x79] ;  /* 0x0000791022187981 */ /* 0x000364000c1e1100 */
.L_x_160:
[----:B------:R-:W-:Y:S05]  /*8900*/  BSYNC B1 ;  /* 0x0000000000017941 */ /* 0x000fea0003800000 */
.L_x_159:
[----:B-----5:R-:W-:Y:S01]  /*8910*/  LOP3.LUT R24, R24, 0xff, RZ, 0xc0, !PT ;  /* 0x000000ff18187812 */ /* 0x020fe200078ec0ff */
[----:B------:R-:W-:Y:S01]  /*8920*/  BSSY B1, `(.L_x_161) ;  /* 0x0000013000017945 */ /* 0x000fe20003800000 */
[----:B------:R-:W-:Y:S02]  /*8930*/  IADD3 R33, P0, R43, 0x80, RZ ;  /* 0x000000802b217810 */ /* 0x000fe40007f1e0ff */
[----:B------:R-:W-:-:S03]  /*8940*/  F2FP.F16.E5M2.UNPACK_B R24, R24 ;  /* 0x00000018ff18723e */ /* 0x000fc600020004ff */
[----:B0-----:R-:W-:Y:S01]  /*8950*/  IMAD.X R25, RZ, RZ, R39, P0 ;  /* 0x000000ffff197224 */ /* 0x001fe200000e0627 */
[----:B------:R-:W-:Y:S01]  /*8960*/  ISETP.GE.AND P0, PT, R42, 0x81, PT ;  /* 0x000000812a00780c */ /* 0x000fe20003f06270 */
[----:B------:R-:W-:Y:S02]  /*8970*/  HADD2.F32 R24, -RZ, R24.H0_H0 ;  /* 0x20000018ff187230 */ /* 0x000fe40000004100 */
[----:B-12-4-:R-:W-:Y:S01]  /*8980*/  IMAD R34, R25, UR6, RZ ;  /* 0x0000000619227c24 */ /* 0x016fe2000f8e02ff */
        /* <DEDUP_REMOVED lines=12> */
.L_x_162:
[----:B------:R-:W-:Y:S05]  /*8a50*/  BSYNC B1 ;  /* 0x0000000000017941 */ /* 0x000fea0003800000 */
.L_x_161:
[----:B-----5:R-:W-:Y:S01]  /*8a60*/  LOP3.LUT R32, R32, 0xff, RZ, 0xc0, !PT ;  /* 0x000000ff20207812 */ /* 0x020fe200078ec0ff */
[----:B------:R-:W-:Y:S01]  /*8a70*/  BSSY B1, `(.L_x_163) ;  /* 0x000000b000017945 */ /* 0x000fe20003800000 */
[----:B------:R-:W-:Y:S02]  /*8a80*/  ISETP.LT.OR P2, PT, R41, 0x2, !P0 ;  /* 0x000000022900780c */ /* 0x000fe40004741670 */
[----:B------:R-:W-:Y:S02]  /*8a90*/  F2FP.F16.E5M2.UNPACK_B R32, R32 ;  /* 0x00000020ff20723e */ /* 0x000fe400020004ff */
[----:B0-----:R-:W-:-:S03]  /*8aa0*/  PRMT R26, RZ, 0x7610, R26 ;  /* 0x00007610ff1a7816 */ /* 0x001fc6000000001a */
[----:B------:R-:W-:-:S05]  /*8ab0*/  HADD2.F32 R32, -RZ, R32.H0_H0 ;  /* 0x20000020ff207230 */ /* 0x000fca0000004100 */
[----:B------:R-:W-:-:S04]  /*8ac0*/  FMUL R27, R32, UR21 ;  /* 0x00000015201b7c20 */ /* 0x000fc80008400000 */
[----:B------:R-:W-:-:S05]  /*8ad0*/  FFMA R27, R162, UR20, R27 ;  /* 0x00000014a21b7c23 */ /* 0x000fca000800001b */
[----:B------:R-:W-:-:S05]  /*8ae0*/  F2FP.SATFINITE.E5M2.F32.PACK_AB_MERGE_C R27, RZ, R27, RZ ;  /* 0x0000001bff1b723e */ /* 0x000fca00048060ff */
[----:B------:R0:W-:Y:S01]  /*8af0*/  @!P3 STG.E.U8 desc[UR16][R28.64], R27 ;  /* 0x0000001b1c00b986 */ /* 0x0001e2000c101110 */
[----:B------:R-:W-:Y:S05]  /*8b00*/  @P2 BRA `(.L_x_164) ;  /* 0x0000000000042947 */ /* 0x000fea0003800000 */
[----:B------:R2:W5:Y:S02]  /*8b10*/  LDG.E.U8 R26, desc[UR16][R24.64+0x1] ;  /* 0x00000110181a7981 */ /* 0x000564000c1e1100 */
.L_x_164:
[----:B------:R-:W-:Y:S05]  /*8b20*/  BSYNC B1 ;  /* 0x0000000000017941 */ /* 0x000fea0003800000 */
.L_x_163:
[----:B-----5:R-:W-:Y:S01]  /*8b30*/  LOP3.LUT R26, R26, 0xff, RZ, 0xc0, !PT ;  /* 0x000000ff1a1a7812 */ /* 0x020fe200078ec0ff */
[----:B------:R-:W-:Y:S01]  /*8b40*/  BSSY B1, `(.L_x_165) ;  /* 0x0000013000017945 */ /* 0x000fe20003800000 */
[----:B------:R-:W-:Y:S02]  /*8b50*/  IADD3 R43, P1, R43, 0x88, RZ ;  /* 0x000000882b2b7810 */ /* 0x000fe40007f3e0ff */
[----:B------:R-:W-:Y:S02]  /*8b60*/  F2FP.F16.E5M2.UNPACK_B R26, R26 ;  /* 0x0000001aff1a723e */ /* 0x000fe400020004ff */
[----:B------:R-:W-:Y:S01]  /*8b70*/  PRMT R32, RZ, 0x7610, R32 ;  /* 0x00007610ff207816 */ /* 0x000fe20000000020 */
[----:B------:R-:W-:Y:S01]  /*8b80*/  IMAD.X R38, RZ, RZ, R39, P1 ;  /* 0x000000ffff267224 */ /* 0x000fe200008e0627 */
[----:B------:R-:W-:Y:S01]  /*8b90*/  ISETP.GE.AND P1, PT, R42, 0x89, PT ;  /* 0x000000892a00780c */ /* 0x000fe20003f26270 */
[----:B------:R-:W-:Y:S02]  /*8ba0*/  HADD2.F32 R26, -RZ, R26.H0_H0 ;  /* 0x2000001aff1a7230 */ /* 0x000fe40000004100 */
[----:B------:R-:W-:Y:S01]  /*8bb0*/  IMAD R38, R38, UR6, RZ ;  /* 0x0000000626267c24 */ /* 0x000fe2000f8e02ff */
[----:B------:R-:W-:Y:S01]  /*8bc0*/  ISETP.LT.OR P5, PT, R41, 0x1, !P1 ;  /* 0x000000012900780c */ /* 0x000fe20004fa1670 */
[----:B------:R-:W-:-:S04]  /*8bd0*/  IMAD.WIDE.U32 R36, R43, UR6, R36 ;  /* 0x000000062b247c25 */ /* 0x000fc8000f8e0024 */
[----:B------:R-:W-:Y:S01]  /*8be0*/  FMUL R26, R26, UR21 ;  /* 0x000000151a1a7c20 */ /* 0x000fe20008400000 */
[----:B------:R-:W-:-:S03]  /*8bf0*/  IMAD R43, R43, UR7, R38 ;  /* 0x000000072b2b7c24 */ /* 0x000fc6000f8e0226 */
[----:B------:R-:W-:Y:S01]  /*8c00*/  FFMA R161, R161, UR20, R26 ;  /* 0x00000014a1a17c23 */ /* 0x000fe2000800001a */
[----:B------:R-:W-:-:S04]  /*8c10*/  IADD3 R26, P3, R36, UR8, RZ ;  /* 0x00000008241a7c10 */ /* 0x000fc8000ff7e0ff */
[----:B------:R-:W-:Y:S02]  /*8c20*/  F2FP.SATFINITE.E5M2.F32.PACK_AB_MERGE_C R161, RZ, R161, RZ ;  /* 0x000000a1ffa1723e */ /* 0x000fe400048060ff */
[----:B0-----:R-:W-:-:S03]  /*8c30*/  IADD3.X R27, R37, UR9, R43, P3, !PT ;  /* 0x00000009251b7c10 */ /* 0x001fc60009ffe42b */
[----:B------:R0:W-:Y:S01]  /*8c40*/  @!P2 STG.E.U8 desc[UR16][R28.64+0x1], R161 ;  /* 0x000001a11c00a986 */ /* 0x0001e2000c101110 */
[----:B------:R-:W-:Y:S05]  /*8c50*/  @P5 BRA `(.L_x_166) ;  /* 0x0000000000045947 */ /* 0x000fea0003800000 */
[----:B------:R4:W5:Y:S02]  /*8c60*/  LDG.E.U8 R32, desc[UR16][R26.64] ;  /* 0x000000101a207981 */ /* 0x000964000c1e1100 */
.L_x_166:
[----:B------:R-:W-:Y:S05]  /*8c70*/  BSYNC B1 ;  /* 0x0000000000017941 */ /* 0x000fea0003800000 */
.L_x_165:
        /* <DEDUP_REMOVED lines=12> */
.L_x_168:
[----:B------:R-:W-:Y:S05]  /*8d40*/  BSYNC B1 ;  /* 0x0000000000017941 */ /* 0x000fea0003800000 */
.L_x_167:
        /* <DEDUP_REMOVED lines=12> */
.L_x_170:
[----:B------:R-:W-:Y:S05]  /*8e10*/  BSYNC B1 ;  /* 0x0000000000017941 */ /* 0x000fea0003800000 */
.L_x_169:
        /* <DEDUP_REMOVED lines=12> */
.L_x_172:
[----:B------:R-:W-:Y:S05]  /*8ee0*/  BSYNC B1 ;  /* 0x0000000000017941 */ /* 0x000fea0003800000 */
.L_x_171:
        /* <DEDUP_REMOVED lines=12> */
.L_x_174:
[----:B------:R-:W-:Y:S05]  /*8fb0*/  BSYNC B1 ;  /* 0x0000000000017941 */ /* 0x000fea0003800000 */
.L_x_173:
        /* <DEDUP_REMOVED lines=12> */
.L_x_176:
[----:B------:R-:W-:Y:S05]  /*9080*/  BSYNC B1 ;  /* 0x0000000000017941 */ /* 0x000fea0003800000 */
.L_x_175:
        /* <DEDUP_REMOVED lines=12> */
.L_x_178:
[----:B------:R-:W-:Y:S05]  /*9150*/  BSYNC B1 ;  /* 0x0000000000017941 */ /* 0x000fea0003800000 */
.L_x_177:
        /* <DEDUP_REMOVED lines=12> */
.L_x_180:
[----:B------:R-:W-:Y:S05]  /*9220*/  BSYNC B1 ;  /* 0x0000000000017941 */ /* 0x000fea0003800000 */
.L_x_179:
        /* <DEDUP_REMOVED lines=12> */
.L_x_182:
[----:B------:R-:W-:Y:S05]  /*92f0*/  BSYNC B1 ;  /* 0x0000000000017941 */ /* 0x000fea0003800000 */
.L_x_181:
        /* <DEDUP_REMOVED lines=12> */
.L_x_184:
[----:B------:R-:W-:Y:S05]  /*93c0*/  BSYNC B1 ;  /* 0x0000000000017941 */ /* 0x000fea0003800000 */
.L_x_183:
[----:B-----5:R-:W-:Y:S01]  /*93d0*/  LOP3.LUT R32, R32, 0xff, RZ, 0xc0, !PT ;  /* 0x000000ff20207812 */ /* 0x020fe200078ec0ff */
[----:B------:R-:W-:Y:S01]  /*93e0*/  BSSY B1, `(.L_x_185) ;  /* 0x000000b000017945 */ /* 0x000fe20003800000 */
[----:B------:R-:W-:Y:S02]  /*93f0*/  ISETP.LT.OR P3, PT, R41, 0x19, !P0 ;  /* 0x000000192900780c */ /* 0x000fe40004761670 */
[----:B------:R-:W-:-:S05]  /*9400*/  F2FP.F16.E5M2.UNPACK_B R32, R32 ;  /* 0x00000020ff20723e */ /* 0x000fca00020004ff */
[----:B------:R-:W-:-:S05]  /*9410*/  HADD2.F32 R32, -RZ, R32.H0_H0 ;  /* 0x20000020ff207230 */ /* 0x000fca0000004100 */
[----:B------:R-:W-:-:S04]  /*9420*/  FMUL R32, R32, UR21 ;  /* 0x0000001520207c20 */ /* 0x000fc80008400000 */
[----:B------:R-:W-:Y:S01]  /*9430*/  FFMA R32, R23, UR20, R32 ;  /* 0x0000001417207c23 */ /* 0x000fe20008000020 */
[----:B------:R-:W-:-:S04]  /*9440*/  PRMT R23, RZ, 0x7610, R23 ;  /* 0x00007610ff177816 */ /* 0x000fc80000000017 */
[----:B0-----:R-:W-:-:S05]  /*9450*/  F2FP.SATFINITE.E5M2.F32.PACK_AB_MERGE_C R33, RZ, R32, RZ ;  /* 0x00000020ff21723e */ /* 0x001fca00048060ff */
[----:B------:R0:W-:Y:S01]  /*9460*/  @!P2 STG.E.U8 desc[UR16][R30.64+0x11], R33 ;  /* 0x000011211e00a986 */ /* 0x0001e2000c101110 */
[----:B------:R-:W-:Y:S05]  /*9470*/  @P3 BRA `(.L_x_186) ;  /* 0x0000000000043947 */ /* 0x000fea0003800000 */
[----:B------:R0:W5:Y:S02]  /*9480*/  LDG.E.U8 R23, desc[UR16][R24.64+0x18] ;  /* 0x0000181018177981 */ /* 0x000164000c1e1100 */
.L_x_186:
[----:B------:R-:W-:Y:S05]  /*9490*/  BSYNC B1 ;  /* 0x0000000000017941 */ /* 0x000fea0003800000 */
.L_x_185:
        /* <DEDUP_REMOVED lines=8> */
[----:B------:R-:W-:-:S05]  /*9520*/  F2FP.SATFINITE.E5M2.F32.PACK_AB_MERGE_C R23, RZ, R23, RZ ;  /* 0x00000017ff17723e */ /* 0x000fca00048060ff */
[----:B------:R0:W-:Y:S01]  /*9530*/  @!P3 STG.E.U8 desc[UR16][R28.64+0x18], R23 ;  /* 0x000018171c00b986 */ /* 0x0001e2000c101110 */
[----:B------:R-:W-:Y:S05]  /*9540*/  @P2 BRA `(.L_x_188) ;  /* 0x0000000000042947 */ /* 0x000fea0003800000 */
[----:B------:R0:W5:Y:S02]  /*9550*/  LDG.E.U8 R22, desc[UR16][R24.64+0x19] ;  /* 0x0000191018167981 */ /* 0x000164000c1e1100 */
.L_x_188:
[----:B------:R-:W-:Y:S05]  /*9560*/  BSYNC B1 ;  /* 0x0000000000017941 */ /* 0x000fea0003800000 */
.L_x_187:
        /* <DEDUP_REMOVED lines=12> */
.L_x_190:
[----:B------:R-:W-:Y:S05]  /*9630*/  BSYNC B1 ;  /* 0x0000000000017941 */ /* 0x000fea0003800000 */
.L_x_189:
        /* <DEDUP_REMOVED lines=12> */
.L_x_192:
[----:B------:R-:W-:Y:S05]  /*9700*/  BSYNC B1 ;  /* 0x0000000000017941 */ /* 0x000fea0003800000 */
.L_x_191:
        /* <DEDUP_REMOVED lines=12> */
.L_x_194:
[----:B------:R-:W-:Y:S05]  /*97d0*/  BSYNC B1 ;  /* 0x0000000000017941 */ /* 0x000fea0003800000 */
.L_x_193:
        /* <DEDUP_REMOVED lines=12> */
.L_x_196:
[----:B------:R-:W-:Y:S05]  /*98a0*/  BSYNC B1 ;  /* 0x0000000000017941 */ /* 0x000fea0003800000 */
.L_x_195:
        /* <DEDUP_REMOVED lines=12> */
.L_x_198:
[----:B------:R-:W-:Y:S05]  /*9970*/  BSYNC B1 ;  /* 0x0000000000017941 */ /* 0x000fea0003800000 */
.L_x_197:
        /* <DEDUP_REMOVED lines=12> */
.L_x_200:
[----:B------:R-:W-:Y:S05]  /*9a40*/  BSYNC B1 ;  /* 0x0000000000017941 */ /* 0x000fea0003800000 */
.L_x_199:
        /* <DEDUP_REMOVED lines=12> */
.L_x_202:
[----:B------:R-:W-:Y:S05]  /*9b10*/  BSYNC B1 ;  /* 0x0000000000017941 */ /* 0x000fea0003800000 */
.L_x_201:
        /* <DEDUP_REMOVED lines=12> */
.L_x_204:
[----:B------:R-:W-:Y:S05]  /*9be0*/  BSYNC B1 ;  /* 0x0000000000017941 */ /* 0x000fea0003800000 */
.L_x_203:
        /* <DEDUP_REMOVED lines=12> */
.L_x_206:
[----:B------:R-:W-:Y:S05]  /*9cb0*/  BSYNC B1 ;  /* 0x0000000000017941 */ /* 0x000fea0003800000 */
.L_x_205:
        /* <DEDUP_REMOVED lines=12> */
.L_x_208:
[----:B------:R-:W-:Y:S05]  /*9d80*/  BSYNC B1 ;  /* 0x0000000000017941 */ /* 0x000fea0003800000 */
.L_x_207:
        /* <DEDUP_REMOVED lines=12> */
.L_x_210:
[----:B------:R-:W-:Y:S05]  /*9e50*/  BSYNC B1 ;  /* 0x0000000000017941 */ /* 0x000fea0003800000 */
.L_x_209:
        /* <DEDUP_REMOVED lines=12> */
.L_x_212:
[----:B------:R-:W-:Y:S05]  /*9f20*/  BSYNC B1 ;  /* 0x0000000000017941 */ /* 0x000fea0003800000 */
.L_x_211:
        /* <DEDUP_REMOVED lines=12> */
.L_x_214:
[----:B------:R-:W-:Y:S05]  /*9ff0*/  BSYNC B1 ;  /* 0x0000000000017941 */ /* 0x000fea0003800000 */
.L_x_213:
        /* <DEDUP_REMOVED lines=12> */
.L_x_216:
[----:B------:R-:W-:Y:S05]  /*a0c0*/  BSYNC B1 ;  /* 0x0000000000017941 */ /* 0x000fea0003800000 */
.L_x_215:
        /* <DEDUP_REMOVED lines=12> */
.L_x_218:
[----:B------:R-:W-:Y:S05]  /*a190*/  BSYNC B1 ;  /* 0x0000000000017941 */ /* 0x000fea0003800000 */
.L_x_217:
        /* <DEDUP_REMOVED lines=12> */
.L_x_220:
[----:B------:R-:W-:Y:S05]  /*a260*/  BSYNC B1 ;  /* 0x0000000000017941 */ /* 0x000fea0003800000 */
.L_x_219:
        /* <DEDUP_REMOVED lines=12> */
.L_x_222:
[----:B------:R-:W-:Y:S05]  /*a330*/  BSYNC B1 ;  /* 0x0000000000017941 */ /* 0x000fea0003800000 */
.L_x_221:
        /* <DEDUP_REMOVED lines=12> */
.L_x_224:
[----:B------:R-:W-:Y:S05]  /*a400*/  BSYNC B1 ;  /* 0x0000000000017941 */ /* 0x000fea0003800000 */
.L_x_223:
        /* <DEDUP_REMOVED lines=12> */
.L_x_226:
[----:B------:R-:W-:Y:S05]  /*a4d0*/  BSYNC B1 ;  /* 0x0000000000017941 */ /* 0x000fea0003800000 */
.L_x_225:
        /* <DEDUP_REMOVED lines=12> */
.L_x_228:
[----:B------:R-:W-:Y:S05]  /*a5a0*/  BSYNC B1 ;  /* 0x0000000000017941 */ /* 0x000fea0003800000 */
.L_x_227:
[----:B-----5:R-:W-:Y:S01]  /*a5b0*/  LOP3.LUT R2, R2, 0xff, RZ, 0xc0, !PT ;  /* 0x000000ff02027812 */ /* 0x020fe200078ec0ff */
[----:B------:R-:W-:Y:S01]  /*a5c0*/  BSSY B1, `(.L_x_229) ;  /* 0x000000b000017945 */ /* 0x000fe20003800000 */
[----:B------:R-:W-:Y:S02]  /*a5d0*/  ISETP.LT.OR P3, PT, R41, 0x41, !P1 ;  /* 0x000000412900780c */ /* 0x000fe40004f61670 */
[----:B------:R-:W-:-:S05]  /*a5e0*/  F2FP.F16.E5M2.UNPACK_B R2, R2 ;  /* 0x00000002ff02723e */ /* 0x000fca00020004ff */
[----:B------:R-:W-:-:S05]  /*a5f0*/  HADD2.F32 R2, -RZ, R2.H0_H0 ;  /* 0x20000002ff027230 */ /* 0x000fca0000004100 */
[----:B0-----:R-:W-:-:S04]  /*a600*/  FMUL R3, R2, UR21 ;  /* 0x0000001502037c20 */ /* 0x001fc80008400000 */
[----:B------:R-:W-:Y:S01]  /*a610*/  FFMA R3, R0, UR20, R3 ;  /* 0x0000001400037c23 */ /* 0x000fe20008000003 */
[----:B------:R-:W-:-:S04]  /*a620*/  PRMT R0, RZ, 0x7610, R0 ;  /* 0x00007610ff007816 */ /* 0x000fc80000000000 */
[----:B------:R-:W-:-:S05]  /*a630*/  F2FP.SATFINITE.E5M2.F32.PACK_AB_MERGE_C R3, RZ, R3, RZ ;  /* 0x00000003ff03723e */ /* 0x000fca00048060ff */
[----:B------:R0:W-:Y:S01]  /*a640*/  @!P2 STG.E.U8 desc[UR16][R28.64+0x41], R3 ;  /* 0x000041031c00a986 */ /* 0x0001e2000c101110 */
[----:B------:R-:W-:Y:S05]  /*a650*/  @P3 BRA `(.L_x_230) ;  /* 0x0000000000043947 */ /* 0x000fea0003800000 */
[----:B------:R0:W5:Y:S02]  /*a660*/  LDG.E.U8 R0, desc[UR16][R26.64+0x40] ;  /* 0x000040101a007981 */ /* 0x000164000c1e1100 */
.L_x_230:
[----:B------:R-:W-:Y:S05]  /*a670*/  BSYNC B1 ;  /* 0x0000000000017941 */ /* 0x000fea0003800000 */
.L_x_229:
[----:B------:R-:W2:Y:S01]  /*a680*/  LDL.LU R2, [R1] ;  /* 0x0000000001027983 */ /* 0x000ea20000300800 */
[----:B-----5:R-:W-:Y:S01]  /*a690*/  LOP3.LUT R0, R0, 0xff, RZ, 0xc0, !PT ;  /* 0x000000ff00007812 */ /* 0x020fe200078ec0ff */
[----:B------:R-:W-:Y:S01]  /*a6a0*/  BSSY B1, `(.L_x_231) ;  /* 0x000000b000017945 */ /* 0x000fe20003800000 */
[----:B------:R-:W-:Y:S02]  /*a6b0*/  ISETP.LT.OR P2, PT, R41, 0x42, !P1 ;  /* 0x000000422900780c */ /* 0x000fe40004f41670 */
[----:B------:R-:W-:-:S05]  /*a6c0*/  F2FP.F16.E5M2.UNPACK_B R0, R0 ;  /* 0x00000000ff00723e */ /* 0x000fca00020004ff */
[----:B------:R-:W-:-:S05]  /*a6d0*/  HADD2.F32 R0, -RZ, R0.H0_H0 ;  /* 0x20000000ff007230 */ /* 0x000fca0000004100 */
[----:B------:R-:W-:-:S04]  /*a6e0*/  FMUL R0, R0, UR21 ;  /* 0x0000001500007c20 */ /* 0x000fc80008400000 */
[----:B--2---:R-:W-:-:S05]  /*a6f0*/  FFMA R0, R2, UR20, R0 ;  /* 0x0000001402007c23 */ /* 0x004fca0008000000 */
[----:B0-----:R-:W-:Y:S02]  /*a700*/  F2FP.SATFINITE.E5M2.F32.PACK_AB_MERGE_C R3, RZ, R0, RZ ;  /* 0x00000000ff03723e */ /* 0x001fe400048060ff */
[----:B------:R-:W-:-:S03]  /*a710*/  PRMT R0, RZ, 0x7610, R0 ;  /* 0x00007610ff007816 */ /* 0x000fc60000000000 */
[----:B------:R0:W-:Y:S01]  /*a720*/  @!P3 STG.E.U8 desc[UR16][R30.64+0x40], R3 ;  /* 0x000040031e00b986 */ /* 0x0001e2000c101110 */
[----:B------:R-:W-:Y:S05]  /*a730*/  @P2 BRA `(.L_x_232) ;  /* 0x0000000000042947 */ /* 0x000fea0003800000 */
[----:B------:R2:W5:Y:S02]  /*a740*/  LDG.E.U8 R0, desc[UR16][R26.64+0x41] ;  /* 0x000041101a007981 */ /* 0x000564000c1e1100 */
.L_x_232:
[----:B------:R-:W-:Y:S05]  /*a750*/  BSYNC B1 ;  /* 0x0000000000017941 */ /* 0x000fea0003800000 */
.L_x_231:
[----:B------:R-:W3:Y:S01]  /*a760*/  LDL.LU R2, [R1+0x4] ;  /* 0x0000040001027983 */ /* 0x000ee20000300800 */
[----:B-----5:R-:W-:Y:S01]  /*a770*/  LOP3.LUT R0, R0, 0xff, RZ, 0xc0, !PT ;  /* 0x000000ff00007812 */ /* 0x020fe200078ec0ff */
[----:B------:R-:W-:Y:S01]  /*a780*/  BSSY B1, `(.L_x_233) ;  /* 0x000000b000017945 */ /* 0x000fe20003800000 */
[----:B------:R-:W-:Y:S02]  /*a790*/  ISETP.LT.OR P3, PT, R41, 0x49, !P0 ;  /* 0x000000492900780c */ /* 0x000fe40004761670 */
[----:B------:R-:W-:-:S05]  /*a7a0*/  F2FP.F16.E5M2.UNPACK_B R0, R0 ;  /* 0x00000000ff00723e */ /* 0x000fca00020004ff */
[----:B------:R-:W-:-:S05]  /*a7b0*/  HADD2.F32 R0, -RZ, R0.H0_H0 ;  /* 0x20000000ff007230 */ /* 0x000fca0000004100 */
[----:B------:R-:W-:-:S04]  /*a7c0*/  FMUL R0, R0, UR21 ;  /* 0x0000001500007c20 */ /* 0x000fc80008400000 */
[----:B---3--:R-:W-:-:S05]  /*a7d0*/  FFMA R0, R2, UR20, R0 ;  /* 0x0000001402007c23 */ /* 0x008fca0008000000 */
[----:B0-----:R-:W-:Y:S02]  /*a7e0*/  F2FP.SATFINITE.E5M2.F32.PACK_AB_MERGE_C R3, RZ, R0, RZ ;  /* 0x00000000ff03723e */ /* 0x001fe400048060ff */
[----:B------:R-:W-:-:S03]  /*a7f0*/  PRMT R0, RZ, 0x7610, R0 ;  /* 0x00007610ff007816 */ /* 0x000fc60000000000 */
[----:B------:R0:W-:Y:S01]  /*a800*/  @!P2 STG.E.U8 desc[UR16][R30.64+0x41], R3 ;  /* 0x000041031e00a986 */ /* 0x0001e2000c101110 */
[----:B------:R-:W-:Y:S05]  /*a810*/  @P3 BRA `(.L_x_234) ;  /* 0x0000000000043947 */ /* 0x000fea0003800000 */
[----:B------:R3:W5:Y:S02]  /*a820*/  LDG.E.U8 R0, desc[UR16][R24.64+0x48] ;  /* 0x0000481018007981 */ /* 0x000764000c1e1100 */
.L_x_234:
[----:B------:R-:W-:Y:S05]  /*a830*/  BSYNC B1 ;  /* 0x0000000000017941 */ /* 0x000fea0003800000 */
.L_x_233:
[----:B------:R-:W2:Y:S01]  /*a840*/  LDL.LU R2, [R1+0x8] ;  /* 0x0000080001027983 */ /* 0x000ea20000300800 */
        /* <DEDUP_REMOVED lines=12> */
.L_x_236:
[----:B------:R-:W-:Y:S05]  /*a910*/  BSYNC B1 ;  /* 0x0000000000017941 */ /* 0x000fea0003800000 */
.L_x_235:
        /* <DEDUP_REMOVED lines=13> */
.L_x_238:
[----:B------:R-:W-:Y:S05]  /*a9f0*/  BSYNC B1 ;  /* 0x0000000000017941 */ /* 0x000fea0003800000 */
.L_x_237:
        /* <DEDUP_REMOVED lines=13> */
.L_x_240:
[----:B------:R-:W-:Y:S05]  /*aad0*/  BSYNC B1 ;  /* 0x0000000000017941 */ /* 0x000fea0003800000 */
.L_x_239:
        /* <DEDUP_REMOVED lines=13> */
.L_x_242:
[----:B------:R-:W-:Y:S05]  /*abb0*/  BSYNC B1 ;  /* 0x0000000000017941 */ /* 0x000fea0003800000 */
.L_x_241:
        /* <DEDUP_REMOVED lines=13> */
.L_x_244:
[----:B------:R-:W-:Y:S05]  /*ac90*/  BSYNC B1 ;  /* 0x0000000000017941 */ /* 0x000fea0003800000 */
.L_x_243:
        /* <DEDUP_REMOVED lines=13> */
.L_x_246:
[----:B------:R-:W-:Y:S05]  /*ad70*/  BSYNC B1 ;  /* 0x0000000000017941 */ /* 0x000fea0003800000 */
.L_x_245:
        /* <DEDUP_REMOVED lines=13> */
.L_x_248:
[----:B------:R-:W-:Y:S05]  /*ae50*/  BSYNC B1 ;  /* 0x0000000000017941 */ /* 0x000fea0003800000 */
.L_x_247:
        /* <DEDUP_REMOVED lines=13> */
.L_x_250:
[----:B------:R-:W-:Y:S05]  /*af30*/  BSYNC B1 ;  /* 0x0000000000017941 */ /* 0x000fea0003800000 */
.L_x_249:
        /* <DEDUP_REMOVED lines=13> */
.L_x_252:
[----:B------:R-:W-:Y:S05]  /*b010*/  BSYNC B1 ;  /* 0x0000000000017941 */ /* 0x000fea0003800000 */
.L_x_251:
        /* <DEDUP_REMOVED lines=13> */
.L_x_254:
[----:B------:R-:W-:Y:S05]  /*b0f0*/  BSYNC B1 ;  /* 0x0000000000017941 */ /* 0x000fea0003800000 */
.L_x_253:
        /* <DEDUP_REMOVED lines=13> */
.L_x_256:
[----:B------:R-:W-:Y:S05]  /*b1d0*/  BSYNC B1 ;  /* 0x0000000000017941 */ /* 0x000fea0003800000 */
.L_x_255:
        /* <DEDUP_REMOVED lines=13> */
.L_x_258:
[----:B------:R-:W-:Y:S05]  /*b2b0*/  BSYNC B1 ;  /* 0x0000000000017941 */ /* 0x000fea0003800000 */
.L_x_257:
        /* <DEDUP_REMOVED lines=13> */
.L_x_260:
[----:B------:R-:W-:Y:S05]  /*b390*/  BSYNC B1 ;  /* 0x0000000000017941 */ /* 0x000fea0003800000 */
.L_x_259:
        /* <DEDUP_REMOVED lines=13> */
.L_x_262:
[----:B------:R-:W-:Y:S05]  /*b470*/  BSYNC B1 ;  /* 0x0000000000017941 */ /* 0x000fea0003800000 */
.L_x_261:
        /* <DEDUP_REMOVED lines=13> */
.L_x_264:
[----:B------:R-:W-:Y:S05]  /*b550*/  BSYNC B1 ;  /* 0x0000000000017941 */ /* 0x000fea0003800000 */
.L_x_263:
        /* <DEDUP_REMOVED lines=13> */
.L_x_266:
[----:B------:R-:W-:Y:S05]  /*b630*/  BSYNC B1 ;  /* 0x0000000000017941 */ /* 0x000fea0003800000 */
.L_x_265:
        /* <DEDUP_REMOVED lines=13> */
.L_x_268:
[----:B------:R-:W-:Y:S05]  /*b710*/  BSYNC B1 ;  /* 0x0000000000017941 */ /* 0x000fea0003800000 */
.L_x_267:
        /* <DEDUP_REMOVED lines=13> */
.L_x_270:
[----:B------:R-:W-:Y:S05]  /*b7f0*/  BSYNC B1 ;  /* 0x0000000000017941 */ /* 0x000fea0003800000 */
.L_x_269:
        /* <DEDUP_REMOVED lines=13> */
.L_x_272:
[----:B------:R-:W-:Y:S05]  /*b8d0*/  BSYNC B1 ;  /* 0x0000000000017941 */ /* 0x000fea0003800000 */
.L_x_271:
        /* <DEDUP_REMOVED lines=13> */
.L_x_274:
[----:B------:R-:W-:Y:S05]  /*b9b0*/  BSYNC B1 ;  /* 0x0000000000017941 */ /* 0x000fea0003800000 */
.L_x_273:
        /* <DEDUP_REMOVED lines=13> */
.L_x_276:
[----:B------:R-:W-:Y:S05]  /*ba90*/  BSYNC B1 ;  /* 0x0000000000017941 */ /* 0x000fea0003800000 */
.L_x_275:
        /* <DEDUP_REMOVED lines=13> */
.L_x_278:
[----:B------:R-:W-:Y:S05]  /*bb70*/  BSYNC B1 ;  /* 0x0000000000017941 */ /* 0x000fea0003800000 */
.L_x_277:
        /* <DEDUP_REMOVED lines=13> */
.L_x_280:
[----:B------:R-:W-:Y:S05]  /*bc50*/  BSYNC B1 ;  /* 0x0000000000017941 */ /* 0x000fea0003800000 */
.L_x_279:
        /* <DEDUP_REMOVED lines=13> */
.L_x_282:
[----:B------:R-:W-:Y:S05]  /*bd30*/  BSYNC B1 ;  /* 0x0000000000017941 */ /* 0x000fea0003800000 */
.L_x_281:
        /* <DEDUP_REMOVED lines=13> */
.L_x_284:
[----:B------:R-:W-:Y:S05]  /*be10*/  BSYNC B1 ;  /* 0x0000000000017941 */ /* 0x000fea0003800000 */
.L_x_283:
        /* <DEDUP_REMOVED lines=13> */
.L_x_286:
[----:B------:R-:W-:Y:S05]  /*bef0*/  BSYNC B1 ;  /* 0x0000000000017941 */ /* 0x000fea0003800000 */
.L_x_285:
        /* <DEDUP_REMOVED lines=13> */
.L_x_288:
[----:B------:R-:W-:Y:S05]  /*bfd0*/  BSYNC B1 ;  /* 0x0000000000017941 */ /* 0x000fea0003800000 */
.L_x_287:
[----:B------:R-:W-:Y:S05]  /*bfe0*/  @P1 BRA `(.L_x_289) ;  /* 0x0000002000ac1947 */ /* 0x000fea0003800000 */
[----:B------:R-:W2:Y:S01]  /*bff0*/  LDL.LU R2, [R1+0x74] ;  /* 0x0000740001027983 */ /* 0x000ea20000300800 */
[----:B-----5:R-:W-:-:S04]  /*c000*/  LOP3.LUT R0, R0, 0xff, RZ, 0xc0, !PT ;  /* 0x000000ff00007812 */ /* 0x020fc800078ec0ff */
[----:B------:R-:W-:-:S05]  /*c010*/  F2FP.F16.E5M2.UNPACK_B R0, R0 ;  /* 0x00000000ff00723e */ /* 0x000fca00020004ff */
[----:B------:R-:W-:-:S05]  /*c020*/  HADD2.F32 R0, -RZ, R0.H0_H0 ;  /* 0x20000000ff007230 */ /* 0x000fca0000004100 */
[----:B------:R-:W-:-:S04]  /*c030*/  FMUL R0, R0, UR21 ;  /* 0x0000001500007c20 */ /* 0x000fc80008400000 */
[----:B--2---:R-:W-:-:S05]  /*c040*/  FFMA R0, R2, UR20, R0 ;  /* 0x0000001402007c23 */ /* 0x004fca0008000000 */
[----:B0-----:R-:W-:-:S05]  /*c050*/  F2FP.SATFINITE.E5M2.F32.PACK_AB_MERGE_C R3, RZ, R0, RZ ;  /* 0x00000000ff03723e */ /* 0x001fca00048060ff */
[----:B------:R0:W-:Y:S01]  /*c060*/  STG.E.U8 desc[UR16][R30.64+0x79], R3 ;  /* 0x000079031e007986 */ /* 0x0001e2000c101110 */
[----:B------:R-:W-:Y:S05]  /*c070*/  BRA `(.L_x_289) ;  /* 0x0000002000887947 */ /* 0x000fea0003800000 */
.L_x_32:
[C---:B------:R-:W-:Y:S01]  /*c080*/  ISETP.GE.AND P3, PT, R42.reuse, 0x1, PT ;  /* 0x000000012a00780c */ /* 0x040fe20003f66270 */
[----:B------:R-:W2:Y:S01]  /*c090*/  LDL.LU R227, [R1+0x10] ;  /* 0x0000100001e37983 */ /* 0x000ea20000300800 */
[----:B------:R-:W-:Y:S01]  /*c0a0*/  ISETP.GE.AND P2, PT, R42, 0x9, PT ;  /* 0x000000092a00780c */ /* 0x000fe20003f46270 */
[----:B------:R-:W-:Y:S01]  /*c0b0*/  FMUL R225, R225, UR20 ;  /* 0x00000014e1e17c20 */ /* 0x000fe20008400000 */
[C---:B------:R-:W-:Y:S01]  /*c0c0*/  ISETP.LT.OR P0, PT, R41.reuse, 0x1, !P3 ;  /* 0x000000012900780c */ /* 0x040fe20005f01670 */
[----:B------:R-:W-:Y:S01]  /*c0d0*/  FMUL R226, R226, UR20 ;  /* 0x00000014e2e27c20 */ /* 0x000fe20008400000 */
[----:B------:R-:W-:Y:S01]  /*c0e0*/  ISETP.LT.OR P1, PT, R41, 0x2, !P3 ;  /* 0x000000022900780c */ /* 0x000fe20005f21670 */
[----:B------:R-:W-:Y:S01]  /*c0f0*/  FMUL R223, R223, UR20 ;  /* 0x00000014dfdf7c20 */ /* 0x000fe20008400000 */
[----:B------:R-:W-:Y:S01]  /*c100*/  ISETP.LT.OR P6, PT, R41, 0x2, !P2 ;  /* 0x000000022900780c */ /* 0x000fe200057c1670 */
[----:B------:R-:W-:Y:S01]  /*c110*/  FMUL R224, R224, UR20 ;  /* 0x00000014e0e07c20 */ /* 0x000fe20008400000 */
[----:B------:R-:W-:-:S02]  /*c120*/  F2FP.SATFINITE.E5M2.F32.PACK_AB_MERGE_C R33, RZ, R226, RZ ;  /* 0x000000e2ff21723e */ /* 0x000fc400048060ff */
[----:B------:R-:W-:Y:S01]  /*c130*/  F2FP.SATFINITE.E5M2.F32.PACK_AB_MERGE_C R225, RZ, R225, RZ ;  /* 0x000000e1ffe1723e */ /* 0x000fe200048060ff */
[----:B------:R-:W-:Y:S01]  /*c140*/  FMUL R222, R222, UR20 ;  /* 0x00000014dede7c20 */ /* 0x000fe20008400000 */
[----:B------:R-:W-:Y:S01]  /*c150*/  ISETP.LT.OR P5, PT, R41, 0x1, !P2 ;  /* 0x000000012900780c */ /* 0x000fe200057a1670 */
[----:B------:R-:W-:Y:S01]  /*c160*/  FMUL R221, R221, UR20 ;  /* 0x00000014dddd7c20 */ /* 0x000fe20008400000 */
[----:B------:R-:W-:Y:S01]  /*c170*/  F2FP.SATFINITE.E5M2.F32.PACK_AB_MERGE_C R223, RZ, R223, RZ ;  /* 0x000000dfffdf723e */ /* 0x000fe200048060ff */
[----:B------:R0:W-:Y:S01]  /*c180*/  @!P0 STG.E.U8 desc[UR16][R24.64], R33 ;  /* 0x0000002118008986 */ /* 0x0001e2000c101110 */
[----:B------:R-:W-:-:S03]  /*c190*/  ISETP.LT.OR P0, PT, R41, 0x9, !P3 ;  /* 0x000000092900780c */ /* 0x000fc60005f01670 */
[----:B------:R-:W-:Y:S01]  /*c1a0*/  @!P1 STG.E.U8 desc[UR16][R24.64+0x1], R225 ;  /* 0x000001e118009986 */ /* 0x000fe2000c101110 */
[----:B------:R-:W-:-:S03]  /*c1b0*/  ISETP.LT.OR P1, PT, R41, 0xa, !P3 ;  /* 0x0000000a2900780c */ /* 0x000fc60005f21670 */
[----:B------:R-:W-:Y:S01]  /*c1c0*/  @!P6 STG.E.U8 desc[UR16][R26.64+0x1], R223 ;  /* 0x000001df1a00e986 */ /* 0x000fe2000c101110 */
[----:B------:R-:W-:Y:S01]  /*c1d0*/  ISETP.LT.OR P6, PT, R41, 0xa, !P2 ;  /* 0x0000000a2900780c */ /* 0x000fe200057c1670 */
[----:B------:R-:W-:Y:S01]  /*c1e0*/  FMUL R219, R219, UR20 ;  /* 0x00000014dbdb7c20 */ /* 0x000fe20008400000 */
[----:B------:R-:W-:Y:S01]  /*c1f0*/  F2FP.SATFINITE.E5M2.F32.PACK_AB_MERGE_C R35, RZ, R224, RZ ;  /* 0x000000e0ff23723e */ /* 0x000fe200048060ff */
[----:B------:R-:W-:Y:S01]  /*c200*/  FMUL R220, R220, UR20 ;  /* 0x00000014dcdc7c20 */ /* 0x000fe20008400000 */
[----:B0-----:R-:W-:Y:S01]  /*c210*/  F2FP.SATFINITE.E5M2.F32.PACK_AB_MERGE_C R33, RZ, R222, RZ ;  /* 0x000000deff21723e */ /* 0x001fe200048060ff */
[----:B------:R-:W-:Y:S01]  /*c220*/  FMUL R218, R218, UR20 ;  /* 0x00000014dada7c20 */ /* 0x000fe20008400000 */
[----:B------:R-:W-:Y:S01]  /*c230*/  F2FP.SATFINITE.E5M2.F32.PACK_AB_MERGE_C R221, RZ, R221, RZ ;  /* 0x000000ddffdd723e */ /* 0x000fe200048060ff */
[----:B------:R0:W-:Y:S01]  /*c240*/  @!P5 STG.E.U8 desc[UR16][R26.64], R35 ;  /* 0x000000231a00d986 */ /* 0x0001e2000c101110 */
[C---:B------:R-:W-:Y:S02]  /*c250*/  ISETP.LT.OR P5, PT, R41.reuse, 0x9, !P2 ;  /* 0x000000092900780c */ /* 0x040fe400057a1670 */
        /* <DEDUP_REMOVED lines=8> */
[----:B0-----:R-:W-:Y:S01]  /*c2e0*/  F2FP.SATFINITE.E5M2.F32.PACK_AB_MERGE_C R35, RZ, R220, RZ ;  /* 0x000000dcff23723e */ /* 0x001fe200048060ff */
[----:B------:R-:W-:Y:S01]  /*c2f0*/  FMUL R215, R215, UR20 ;  /* 0x00000014d7d77c20 */ /* 0x000fe20008400000 */
[----:B------:R-:W4:Y:S01]  /*c300*/  LDL.LU R226, [R1+0xc] ;  /* 0x00000c0001e27983 */ /* 0x000f220000300800 */
[----:B-1----:R-:W-:Y:S02]  /*c310*/  F2FP.SATFINITE.E5M2.F32.PACK_AB_MERGE_C R33, RZ, R218, RZ ;  /* 0x000000daff21723e */ /* 0x002fe400048060ff */
[----:B------:R-:W-:Y:S01]  /*c320*/  F2FP.SATFINITE.E5M2.F32.PACK_AB_MERGE_C R217, RZ, R217, RZ ;  /* 0x000000d9ffd9723e */ /* 0x000fe200048060ff */
[----:B------:R0:W-:Y:S01]  /*c330*/  @!P5 STG.E.U8 desc[UR16][R26.64+0x8], R35 ;  /* 0x000008231a00d986 */ /* 0x0001e2000c101110 */
[----:B------:R-:W-:-:S02]  /*c340*/  ISETP.LT.OR P5, PT, R41, 0x11, !P2 ;  /* 0x000000112900780c */ /* 0x000fc400057a1670 */
[----:B------:R-:W-:Y:S01]  /*c350*/  F2FP.SATFINITE.E5M2.F32.PACK_AB_MERGE_C R215, RZ, R215, RZ ;  /* 0x000000d7ffd7723e */ /* 0x000fe200048060ff */
[----:B------:R-:W3:Y:S01]  /*c360*/  LDL.LU R224, [R1+0x8] ;  /* 0x0000080001e07983 */ /* 0x000ee20000300800 */
[----:B------:R-:W-:-:S03]  /*c370*/  FMUL R216, R216, UR20 ;  /* 0x00000014d8d87c20 */ /* 0x000fc60008400000 */
[----:B------:R-:W4:Y:S04]  /*c380*/  LDL.LU R225, [R1+0x4] ;  /* 0x0000040001e17983 */ /* 0x000f280000300800 */
[----:B------:R-:W3:Y:S01]  /*c390*/  LDL.LU R223, [R1] ;  /* 0x0000000001df7983 */ /* 0x000ee20000300800 */
[----:B0-----:R-:W-:Y:S01]  /*c3a0*/  F2FP.SATFINITE.E5M2.F32.PACK_AB_MERGE_C R35, RZ, R216, RZ ;  /* 0x000000d8ff23723e */ /* 0x001fe200048060ff */
[----:B------:R-:W-:Y:S01]  /*c3b0*/  FMUL R214, R214, UR20 ;  /* 0x00000014d6d67c20 */ /* 0x000fe20008400000 */
[----:B------:R-:W-:Y:S01]  /*c3c0*/  FMUL R213, R213, UR20 ;  /* 0x00000014d5d57c20 */ /* 0x000fe20008400000 */
[----:B------:R0:W-:Y:S01]  /*c3d0*/  @!P0 STG.E.U8 desc[UR16][R24.64+0x10], R33 ;  /* 0x0000102118008986 */ /* 0x0001e2000c101110 */
[----:B------:R-:W-:Y:S01]  /*c3e0*/  ISETP.LT.OR P0, PT, R41, 0x19, !P3 ;  /* 0x000000192900780c */ /* 0x000fe20005f01670 */
[----:B------:R-:W-:Y:S01]  /*c3f0*/  FMUL R211, R211, UR20 ;  /* 0x00000014d3d37c20 */ /* 0x000fe20008400000 */
[----:B------:R-:W-:Y:S01]  /*c400*/  FMUL R212, R212, UR20 ;  /* 0x00000014d4d47c20 */ /* 0x000fe20008400000 */
[----:B------:R-:W-:Y:S01]  /*c410*/  @!P1 STG.E.U8 desc[UR16][R24.64+0x11], R217 ;  /* 0x000011d918009986 */ /* 0x000fe2000c101110 */
[C---:B------:R-:W-:Y:S01]  /*c420*/  ISETP.LT.OR P1, PT, R41.reuse, 0x1a, !P3 ;  /* 0x0000001a2900780c */ /* 0x040fe20005f21670 */
[----:B------:R-:W-:Y:S01]  /*c430*/  FMUL R210, R210, UR20 ;  /* 0x00000014d2d27c20 */ /* 0x000fe20008400000 */
[----:B------:R-:W-:Y:S01]  /*c440*/  F2FP.SATFINITE.E5M2.F32.PACK_AB_MERGE_C R213, RZ, R213, RZ ;  /* 0x000000d5ffd5723e */ /* 0x000fe200048060ff */
[----:B------:R-:W-:Y:S01]  /*c450*/  @!P6 STG.E.U8 desc[UR16][R26.64+0x11], R215 ;  /* 0x000011d71a00e986 */ /* 0x000fe2000c101110 */
[----:B------:R-:W-:Y:S01]  /*c460*/  ISETP.LT.OR P6, PT, R41, 0x1a, !P2 ;  /* 0x0000001a2900780c */ /* 0x000fe200057c1670 */
[----:B------:R-:W-:Y:S01]  /*c470*/  FMUL R209, R209, UR20 ;  /* 0x00000014d1d17c20 */ /* 0x000fe20008400000 */
[----:B------:R-:W-:Y:S01]  /*c480*/  F2FP.SATFINITE.E5M2.F32.PACK_AB_MERGE_C R211, RZ, R211, RZ ;  /* 0x000000d3ffd3723e */ /* 0x000fe200048060ff */
[----:B------:R1:W-:Y:S01]  /*c490*/  @!P5 STG.E.U8 desc[UR16][R26.64+0x10], R35 ;  /* 0x000010231a00d986 */ /* 0x0003e2000c101110 */
[----:B0-----:R-:W-:Y:S01]  /*c4a0*/  F2FP.SATFINITE.E5M2.F32.PACK_AB_MERGE_C R33, RZ, R214, RZ ;  /* 0x000000d6ff21723e */ /* 0x001fe200048060ff */
[----:B------:R-:W-:Y:S01]  /*c4b0*/  FMUL R207, R207, UR20 ;  /* 0x00000014cfcf7c20 */ /* 0x000fe20008400000 */
[C---:B------:R-:W-:Y:S01]  /*c4c0*/  ISETP.LT.OR P5, PT, R41.reuse, 0x19, !P2 ;  /* 0x000000192900780c */ /* 0x040fe200057a1670 */
[----:B------:R-:W-:Y:S01]  /*c4d0*/  FMUL R208, R208, UR20 ;  /* 0x00000014d0d07c20 */ /* 0x000fe20008400000 */
[----:B------:R-:W-:Y:S01]  /*c4e0*/  F2FP.SATFINITE.E5M2.F32.PACK_AB_MERGE_C R209, RZ, R209, RZ ;  /* 0x000000d1ffd1723e */ /* 0x000fe200048060ff */
[----:B------:R0:W-:Y:S01]  /*c4f0*/  @!P0 STG.E.U8 desc[UR16][R24.64+0x18], R33 ;  /* 0x0000182118008986 */ /* 0x0001e2000c101110 */
[C---:B------:R-:W-:Y:S01]  /*c500*/  ISETP.LT.OR P0, PT, R41.reuse, 0x21, !P3 ;  /* 0x000000212900780c */ /* 0x040fe20005f01670 */
[----:B------:R-:W-:Y:S01]  /*c510*/  FMUL R206, R206, UR20 ;  /* 0x00000014cece7c20 */ /* 0x000fe20008400000 */
[----:B------:R-:W-:Y:S01]  /*c520*/  F2FP.SATFINITE.E5M2.F32.PACK_AB_MERGE_C R207, RZ, R207, RZ ;  /* 0x000000cfffcf723e */ /* 0x000fe200048060ff */
[----:B------:R-:W-:Y:S01]  /*c530*/  @!P1 STG.E.U8 desc[UR16][R24.64+0x19], R213 ;  /* 0x000019d518009986 */ /* 0x000fe2000c101110 */
[----:B------:R-:W-:Y:S01]  /*c540*/  ISETP.LT.OR P1, PT, R41, 0x22, !P3 ;  /* 0x000000222900780c */ /* 0x000fe20005f21670 */
[----:B------:R-:W-:Y:S01]  /*c550*/  FMUL R205, R205, UR20 ;  /* 0x00000014cdcd7c20 */ /* 0x000fe20008400000 */
[----:B-1----:R-:W-:Y:S01]  /*c560*/  F2FP.SATFINITE.E5M2.F32.PACK_AB_MERGE_C R35, RZ, R212, RZ ;  /* 0x000000d4ff23723e */ /* 0x002fe200048060ff */
        /* <DEDUP_REMOVED lines=11> */
[----:B------:R-:W-:Y:S01]  /*c620*/  ISETP.LT.OR P0, PT, R41, 0x29, !P3 ;  /* 0x000000292900780c */ /* 0x000fe20005f01670 */
[----:B------:R-:W-:Y:S01]  /*c630*/  FMUL R201, R201, UR20 ;  /* 0x00000014c9c97c20 */ /* 0x000fe20008400000 */
[----:B------:R-:W-:Y:S01]  /*c640*/  FMUL R199, R199, UR20 ;  /* 0x00000014c7c77c20 */ /* 0x000fe20008400000 */
[----:B------:R-:W-:Y:S01]  /*c650*/  @!P1 STG.E.U8 desc[UR16][R24.64+0x21], R209 ;  /* 0x000021d118009986 */ /* 0x000fe2000c101110 */
[C---:B------:R-:W-:Y:S01]  /*c660*/  ISETP.LT.OR P1, PT, R41.reuse, 0x2a, !P3 ;  /* 0x0000002a2900780c */ /* 0x040fe20005f21670 */
        /* <DEDUP_REMOVED lines=9> */
[----:B------:R-:W-:Y:S01]  /*c700*/  ISETP.LT.OR P5, PT, R41, 0x29, !P2 ;  /* 0x000000292900780c */ /* 0x000fe200057a1670 */
[----:B------:R-:W-:Y:S01]  /*c710*/  FMUL R195, R195, UR20 ;  /* 0x00000014c3c37c20 */ /* 0x000fe20008400000 */
[----:B------:R-:W-:Y:S01]  /*c720*/  F2FP.SATFINITE.E5M2.F32.PACK_AB_MERGE_C R199, RZ, R199, RZ ;  /* 0x000000c7ffc7723e */ /* 0x000fe200048060ff */
[----:B------:R0:W-:Y:S01]  /*c730*/  @!P0 STG.E.U8 desc[UR16][R24.64+0x28], R33 ;  /* 0x0000282118008986 */ /* 0x0001e2000c101110 */
[C---:B------:R-:W-:Y:S01]  /*c740*/  ISETP.LT.OR P0, PT, R41.reuse, 0x31, !P3 ;  /* 0x000000312900780c */ /* 0x040fe20005f01670 */
[----:B------:R-:W-:Y:S01]  /*c750*/  FMUL R196, R196, UR20 ;  /* 0x00000014c4c47c20 */ /* 0x000fe20008400000 */
[----:B------:R-:W-:Y:S01]  /*c760*/  F2FP.SATFINITE.E5M2.F32.PACK_AB_MERGE_C R197, RZ, R197, RZ ;  /* 0x000000c5ffc5723e */ /* 0x000fe200048060ff */
        /* <DEDUP_REMOVED lines=59> */
[C---:B------:R-:W-:Y:S01]  /*cb20*/  ISETP.LT.OR P6, PT, R41.reuse, 0x4a, !P2 ;  /* 0x0000004a2900780c */ /* 0x040fe200057c1670 */
        /* <DEDUP_REMOVED lines=57> */
[----:B------:R-:W-:Y:S01]  /*cec0*/  ISETP.LT.OR P5, PT, R41, 0x61, !P3 ;  /* 0x000000612900780c */ /* 0x000fe20005fa1670 */
[----:B------:R-:W-:Y:S01]  /*ced0*/  FMUL R161, R161, UR20 ;  /* 0x00000014a1a17c20 */ /* 0x000fe20008400000 */
[----:B0-----:R-:W-:Y:S01]  /*cee0*/  F2FP.SATFINITE.E5M2.F32.PACK_AB_MERGE_C R33, RZ, R178, RZ ;  /* 0x000000b2ff21723e */ /* 0x001fe200048060ff */
[----:B------:R-:W-:Y:S01]  /*cef0*/  FMUL R160, R160, UR20 ;  /* 0x00000014a0a07c20 */ /* 0x000fe20008400000 */
[----:B------:R-:W-:Y:S01]  /*cf00*/  FMUL R159, R159, UR20 ;  /* 0x000000149f9f7c20 */ /* 0x000fe20008400000 */
[----:B------:R-:W-:Y:S01]  /*cf10*/  FMUL R157, R157, UR20 ;  /* 0x000000149d9d7c20 */ /* 0x000fe20008400000 */
[----:B------:R-:W-:Y:S01]  /*cf20*/  F2FP.SATFINITE.E5M2.F32.PACK_AB_MERGE_C R161, RZ, R161, RZ ;  /* 0x000000a1ffa1723e */ /* 0x000fe200048060ff */
[----:B------:R-:W-:Y:S01]  /*cf30*/  FMUL R158, R158, UR20 ;  /* 0x000000149e9e7c20 */ /* 0x000fe20008400000 */
[----:B------:R-:W-:Y:S01]  /*cf40*/  FMUL R156, R156, UR20 ;  /* 0x000000149c9c7c20 */ /* 0x000fe20008400000 */
[----:B------:R-:W-:Y:S01]  /*cf50*/  @!P6 STG.E.U8 desc[UR16][R24.64+0x61], R177 ;  /* 0x000061b11800e986 */ /* 0x000fe2000c101110 */
[----:B------:R-:W-:Y:S01]  /*cf60*/  ISETP.LT.OR P6, PT, R41, 0x69, !P3 ;  /* 0x000000692900780c */ /* 0x000fe20005fc1670 */
[----:B------:R-:W-:Y:S01]  /*cf70*/  FMUL R155, R155, UR20 ;  /* 0x000000149b9b7c20 */ /* 0x000fe20008400000 */
[----:B-1----:R-:W-:Y:S01]  /*cf80*/  F2FP.SATFINITE.E5M2.F32.PACK_AB_MERGE_C R35, RZ, R176, RZ ;  /* 0x000000b0ff23723e */ /* 0x002fe200048060ff */
[----:B------:R0:W-:Y:S01]  /*cf90*/  @!P5 STG.E.U8 desc[UR16][R24.64+0x60], R33 ;  /* 0x000060211800d986 */ /* 0x0001e2000c101110 */
        /* <DEDUP_REMOVED lines=16> */
[----:B-1----:R-:W-:Y:S01]  /*d0a0*/  F2FP.SATFINITE.E5M2.F32.PACK_AB_MERGE_C R35, RZ, R170, RZ ;  /* 0x000000aaff23723e */ /* 0x002fe200048060ff */
[----:B------:R-:W-:Y:S01]  /*d0b0*/  @!P0 STG.E.U8 desc[UR16][R24.64+0x69], R173 ;  /* 0x000069ad18008986 */ /* 0x000fe2000c101110 */
        /* <DEDUP_REMOVED lines=12> */
[----:B------:R-:W-:Y:S01]  /*d180*/  ISETP.LT.OR P6, PT, R41, 0x79, !P3 ;  /* 0x000000792900780c */ /* 0x000fe20005fc1670 */
[----:B------:R-:W-:Y:S01]  /*d190*/  FMUL R17, R17, UR20 ;  /* 0x0000001411117c20 */ /* 0x000fe20008400000 */
[----:B------:R-:W-:Y:S01]  /*d1a0*/  ISETP.LT.OR P3, PT, R41, 0x7a, !P3 ;  /* 0x0000007a2900780c */ /* 0x000fe20005f61670 */
[----:B------:R-:W-:Y:S01]  /*d1b0*/  @!P0 STG.E.U8 desc[UR16][R24.64+0x71], R169 ;  /* 0x000071a918008986 */ /* 0x000fe2000c101110 */
[----:B0-----:R-:W-:Y:S01]  /*d1c0*/  F2FP.SATFINITE.E5M2.F32.PACK_AB_MERGE_C R33, RZ, R168, RZ ;  /* 0x000000a8ff21723e */ /* 0x001fe200048060ff */
[----:B------:R-:W-:Y:S01]  /*d1d0*/  FMUL R18, R18, UR20 ;  /* 0x0000001412127c20 */ /* 0x000fe20008400000 */
[----:B------:R-:W-:Y:S01]  /*d1e0*/  ISETP.GE.AND P0, PT, R42, 0x89, PT ;  /* 0x000000892a00780c */ /* 0x000fe20003f06270 */
[----:B------:R-:W-:Y:S01]  /*d1f0*/  FMUL R16, R16, UR20 ;  /* 0x0000001410107c20 */ /* 0x000fe20008400000 */
[----:B------:R-:W-:Y:S01]  /*d200*/  F2FP.SATFINITE.E5M2.F32.PACK_AB_MERGE_C R21, RZ, R21, RZ ;  /* 0x00000015ff15723e */ /* 0x000fe200048060ff */
[----:B------:R0:W-:Y:S01]  /*d210*/  @!P1 STG.E.U8 desc[UR16][R26.64+0x70], R33 ;  /* 0x000070211a009986 */ /* 0x0001e2000c101110 */
[----:B------:R-:W-:Y:S01]  /*d220*/  ISETP.GE.AND P1, PT, R42, 0x81, PT ;  /* 0x000000812a00780c */ /* 0x000fe20003f26270 */
[----:B------:R-:W-:Y:S01]  /*d230*/  FMUL R15, R15, UR20 ;  /* 0x000000140f0f7c20 */ /* 0x000fe20008400000 */
[----:B-1----:R-:W-:Y:S01]  /*d240*/  F2FP.SATFINITE.E5M2.F32.PACK_AB_MERGE_C R35, RZ, R166, RZ ;  /* 0x000000a6ff23723e */ /* 0x002fe200048060ff */
[----:B------:R-:W-:Y:S01]  /*d250*/  @!P5 STG.E.U8 desc[UR16][R26.64+0x71], R167 ;  /* 0x000071a71a00d986 */ /* 0x000fe2000c101110 */
[----:B------:R-:W-:Y:S01]  /*d260*/  ISETP.LT.OR P5, PT, R41, 0x79, !P2 ;  /* 0x000000792900780c */ /* 0x000fe200057a1670 */
[----:B------:R-:W-:Y:S01]  /*d270*/  FMUL R13, R13, UR20 ;  /* 0x000000140d0d7c20 */ /* 0x000fe20008400000 */
[C---:B------:R-:W-:Y:S01]  /*d280*/  ISETP.LT.OR P2, PT, R41.reuse, 0x7a, !P2 ;  /* 0x0000007a2900780c */ /* 0x040fe20005741670 */
        /* <DEDUP_REMOVED lines=9> */
[----:B------:R-:W-:Y:S01]  /*d320*/  F2FP.SATFINITE.E5M2.F32.PACK_AB_MERGE_C R17, RZ, R17, RZ ;  /* 0x00000011ff11723e */ /* 0x000fe200048060ff */
[----:B------:R-:W-:Y:S01]  /*d330*/  @!P5 STG.E.U8 desc[UR16][R26.64+0x78], R37 ;  /* 0x000078251a00d986 */ /* 0x000fe2000c101110 */
[----:B------:R-:W-:Y:S01]  /*d340*/  ISETP.LT.OR P5, PT, R41, 0x1, !P0 ;  /* 0x000000012900780c */ /* 0x000fe200047a1670 */
[----:B------:R-:W-:Y:S01]  /*d350*/  FMUL R9, R9, UR20 ;  /* 0x0000001409097c20 */ /* 0x000fe20008400000 */
[----:B------:R-:W-:Y:S01]  /*d360*/  F2FP.SATFINITE.E5M2.F32.PACK_AB_MERGE_C R15, RZ, R15, RZ ;  /* 0x0000000fff0f723e */ /* 0x000fe200048060ff */
[----:B------:R0:W-:Y:S01]  /*d370*/  @!P2 STG.E.U8 desc[UR16][R26.64+0x79], R163 ;  /* 0x000079a31a00a986 */ /* 0x0001e2000c101110 */
[C---:B------:R-:W-:Y:S01]  /*d380*/  ISETP.LT.OR P2, PT, R41.reuse, 0xa, !P1 ;  /* 0x0000000a2900780c */ /* 0x040fe20004f41670 */
        /* <DEDUP_REMOVED lines=9> */
[----:B------:R-:W-:Y:S01]  /*d420*/  F2FP.SATFINITE.E5M2.F32.PACK_AB_MERGE_C R11, RZ, R11, RZ ;  /* 0x0000000bff0b723e */ /* 0x000fe200048060ff */
[----:B------:R2:W-:Y:S01]  /*d430*/  @!P5 STG.E.U8 desc[UR16][R30.64], R33 ;  /* 0x000000211e00d986 */ /* 0x0005e2000c101110 */
[----:B------:R-:W-:Y:S01]  /*d440*/  ISETP.LT.OR P5, PT, R41, 0x9, !P0 ;  /* 0x000000092900780c */ /* 0x000fe200047a1670 */
[----:B------:R-:W-:Y:S01]  /*d450*/  FMUL R5, R5, UR20 ;  /* 0x0000001405057c20 */ /* 0x000fe20008400000 */
[----:B0-----:R-:W-:Y:S01]  /*d460*/  F2FP.SATFINITE.E5M2.F32.PACK_AB_MERGE_C R27, RZ, R156, RZ ;  /* 0x0000009cff1b723e */ /* 0x001fe200048060ff */
[----:B-----5:R-:W-:Y:S01]  /*d470*/  FMUL R0, R0, UR20 ;  /* 0x0000001400007c20 */ /* 0x020fe20008400000 */
[----:B------:R-:W-:Y:S01]  /*d480*/  F2FP.SATFINITE.E5M2.F32.PACK_AB_MERGE_C R9, RZ, R9, RZ ;  /* 0x00000009ff09723e */ /* 0x000fe200048060ff */
[----:B------:R-:W-:Y:S01]  /*d490*/  FMUL R6, R6, UR20 ;  /* 0x0000001406067c20 */ /* 0x000fe20008400000 */
[----:B------:R-:W-:Y:S01]  /*d4a0*/  F2FP.SATFINITE.E5M2.F32.PACK_AB_MERGE_C R7, RZ, R7, RZ ;  /* 0x00000007ff07723e */ /* 0x000fe200048060ff */
[----:B------:R-:W4:Y:S01]  /*d4b0*/  LDL.LU R221, [R1+0x14] ;  /* 0x0000140001dd7983 */ /* 0x000f220000300800 */
[----:B-1----:R-:W-:Y:S01]  /*d4c0*/  F2FP.SATFINITE.E5M2.F32.PACK_AB_MERGE_C R25, RZ, R158, RZ ;  /* 0x0000009eff19723e */ /* 0x002fe200048060ff */
[----:B------:R-:W-:Y:S01]  /*d4d0*/  FMUL R2, R2, UR20 ;  /* 0x0000001402027c20 */ /* 0x000fe20008400000 */
[----:B------:R-:W-:Y:S01]  /*d4e0*/  F2FP.SATFINITE.E5M2.F32.PACK_AB_MERGE_C R5, RZ, R5, RZ ;  /* 0x00000005ff05723e */ /* 0x000fe200048060ff */
[----:B------:R-:W-:Y:S01]  /*d4f0*/  @!P6 STG.E.U8 desc[UR16][R30.64+0x1], R159 ;  /* 0x0000019f1e00e986 */ /* 0x000fe2000c101110 */
[----:B------:R-:W-:Y:S01]  /*d500*/  ISETP.LT.OR P6, PT, R41, 0xa, !P0 ;  /* 0x0000000a2900780c */ /* 0x000fe200047c1670 */
[----:B------:R-:W-:Y:S01]  /*d510*/  FMUL R3, R3, UR20 ;  /* 0x0000001403037c20 */ /* 0x000fe20008400000 */
[----:B--2---:R-:W-:Y:S01]  /*d520*/  F2FP.SATFINITE.E5M2.F32.PACK_AB_MERGE_C R33, RZ, R152, RZ ;  /* 0x00000098ff21723e */ /* 0x004fe200048060ff */
[----:B------:R-:W-:Y:S01]  /*d530*/  @!P2 STG.E.U8 desc[UR16][R28.64+0x9], R157 ;  /* 0x0000099d1c00a986 */ /* 0x000fe2000c101110 */
[----:B------:R-:W-:Y:S01]  /*d540*/  ISETP.LT.OR P2, PT, R41, 0x12, !P1 ;  /* 0x000000122900780c */ /* 0x000fe20004f41670 */
[----:B------:R-:W-:-:S02]  /*d550*/  FMUL R4, R4, UR20 ;  /* 0x0000001404047c20 */ /* 0x000fc40008400000 */
[----:B------:R0:W-:Y:S01]  /*d560*/  @!P3 STG.E.U8 desc[UR16][R28.64+0x8], R25 ;  /* 0x000008191c00b986 */ /* 0x0001e2000c101110 */
[----:B------:R-:W-:-:S03]  /*d570*/  ISETP.LT.OR P3, PT, R41, 0x11, !P1 ;  /* 0x000000112900780c */ /* 0x000fc60004f61670 */
[----:B------:R1:W-:Y:S01]  /*d580*/  @!P5 STG.E.U8 desc[UR16][R30.64+0x8], R27 ;  /* 0x0000081b1e00d986 */ /* 0x0003e2000c101110 */
[----:B------:R-:W-:-:S03]  /*d590*/  ISETP.LT.OR P5, PT, R41, 0x11, !P0 ;  /* 0x000000112900780c */ /* 0x000fc600047a1670 */
[----:B------:R-:W-:Y:S01]  /*d5a0*/  @!P6 STG.E.U8 desc[UR16][R30.64+0x9], R155 ;  /* 0x0000099b1e00e986 */ /* 0x000fe2000c101110 */
[----:B------:R-:W-:-:S03]  /*d5b0*/  ISETP.LT.OR P6, PT, R41, 0x12, !P0 ;  /* 0x000000122900780c */ /* 0x000fc600047c1670 */
[----:B------:R-:W-:Y:S01]  /*d5c0*/  @!P2 STG.E.U8 desc[UR16][R28.64+0x11], R153 ;  /* 0x000011991c00a986 */ /* 0x000fe2000c101110 */
[----:B------:R-:W-:Y:S02]  /*d5d0*/  ISETP.LT.OR P2, PT, R41, 0x1a, !P1 ;  /* 0x0000001a2900780c */ /* 0x000fe40004f41670 */
[----:B0-----:R-:W-:Y:S01]  /*d5e0*/  F2FP.SATFINITE.E5M2.F32.PACK_AB_MERGE_C R25, RZ, R154, RZ ;  /* 0x0000009aff19723e */ /* 0x001fe200048060ff */
[----:B------:R-:W2:Y:S01]  /*d5f0*/  LDL.LU R220, [R1+0x18] ;  /* 0x0000180001dc7983 */ /* 0x000ea20000300800 */
[----:B-1----:R-:W-:-:S03]  /*d600*/  F2FP.SATFINITE.E5M2.F32.PACK_AB_MERGE_C R27, RZ, R20, RZ ;  /* 0x00000014ff1b723e */ /* 0x002fc600048060ff */
[----:B------:R0:W-:Y:S01]  /*d610*/  @!P3 STG.E.U8 desc[UR16][R28.64+0x10], R25 ;  /* 0x000010191c00b986 */ /* 0x0001e2000c101110 */
[----:B------:R-:W-:-:S03]  /*d620*/  ISETP.LT.OR P3, PT, R41, 0x19, !P1 ;  /* 0x000000192900780c */ /* 0x000fc60004f61670 */
[----:B------:R-:W-:Y:S01]  /*d630*/  @!P5 STG.E.U8 desc[UR16][R30.64+0x10], R33 ;  /* 0x000010211e00d986 */ /* 0x000fe2000c101110 */
[----:B------:R-:W-:-:S03]  /*d640*/  ISETP.LT.OR P5, PT, R41, 0x19, !P0 ;  /* 0x000000192900780c */ /* 0x000fc600047a1670 */
[----:B------:R1:W-:Y:S01]  /*d650*/  @!P6 STG.E.U8 desc[UR16][R30.64+0x11], R23 ;  /* 0x000011171e00e986 */ /* 0x0003e2000c101110 */
[----:B------:R-:W-:-:S03]  /*d660*/  ISETP.LT.OR P6, PT, R41, 0x1a, !P0 ;  /* 0x0000001a2900780c */ /* 0x000fc600047c1670 */
[----:B------:R3:W-:Y:S01]  /*d670*/  @!P2 STG.E.U8 desc[UR16][R28.64+0x19], R21 ;  /* 0x000019151c00a986 */ /* 0x0007e2000c101110 */
[C---:B------:R-:W-:Y:S02]  /*d680*/  ISETP.LT.OR P2, PT, R41.reuse, 0x22, !P1 ;  /* 0x000000222900780c */ /* 0x040fe40004f41670 */
[----:B0-----:R-:W-:Y:S01]  /*d690*/  F2FP.SATFINITE.E5M2.F32.PACK_AB_MERGE_C R25, RZ, R22, RZ ;  /* 0x00000016ff19723e */ /* 0x001fe200048060ff */
[----:B------:R-:W2:Y:S04]  /*d6a0*/  LDL.LU R222, [R1+0x1c] ;  /* 0x00001c0001de7983 */ /* 0x000ea80000300800 */
[----:B------:R-:W-:Y:S01]  /*d6b0*/  @!P3 STG.E.U8 desc[UR16][R28.64+0x18], R25 ;  /* 0x000018191c00b986 */ /* 0x000fe2000c101110 */
[C---:B------:R-:W-:Y:S02]  /*d6c0*/  ISETP.LT.OR P3, PT, R41.reuse, 0x21, !P1 ;  /* 0x000000212900780c */ /* 0x040fe40004f61670 */
[----:B-1----:R-:W-:Y:S01]  /*d6d0*/  F2FP.SATFINITE.E5M2.F32.PACK_AB_MERGE_C R23, RZ, R18, RZ ;  /* 0x00000012ff17723e */ /* 0x002fe200048060ff */
[----:B------:R-:W-:Y:S01]  /*d6e0*/  @!P5 STG.E.U8 desc[UR16][R30.64+0x18], R27 ;  /* 0x0000181b1e00d986 */ /* 0x000fe2000c101110 */
[----:B------:R-:W-:-:S02]  /*d6f0*/  ISETP.LT.OR P5, PT, R41, 0x21, !P0 ;  /* 0x000000212900780c */ /* 0x000fc400047a1670 */
[----:B---3--:R-:W-:Y:S01]  /*d700*/  F2FP.SATFINITE.E5M2.F32.PACK_AB_MERGE_C R21, RZ, R16, RZ ;  /* 0x00000010ff15723e */ /* 0x008fe200048060ff */
[----:B------:R0:W-:Y:S01]  /*d710*/  @!P6 STG.E.U8 desc[UR16][R30.64+0x19], R19 ;  /* 0x000019131e00e986 */ /* 0x0001e2000c101110 */
[----:B------:R-:W-:-:S03]  /*d720*/  ISETP.LT.OR P6, PT, R41, 0x22, !P0 ;  /* 0x000000222900780c */ /* 0x000fc600047c1670 */
[----:B------:R1:W-:Y:S01]  /*d730*/  @!P2 STG.E.U8 desc[UR16][R28.64+0x21], R17 ;  /* 0x000021111c00a986 */ /* 0x0003e2000c101110 */
[----:B------:R-:W-:-:S03]  /*d740*/  ISETP.LT.OR P2, PT, R41, 0x2a, !P1 ;  /* 0x0000002a2900780c */ /* 0x000fc60004f41670 */
[----:B------:R-:W-:Y:S01]  /*d750*/  @!P3 STG.E.U8 desc[UR16][R28.64+0x20], R23 ;  /* 0x000020171c00b986 */ /* 0x000fe2000c101110 */
[----:B------:R-:W-:-:S03]  /*d760*/  ISETP.LT.OR P3, PT, R41, 0x29, !P1 ;  /* 0x000000292900780c */ /* 0x000fc60004f61670 */
[----:B------:R-:W-:Y:S01]  /*d770*/  @!P5 STG.E.U8 desc[UR16][R30.64+0x20], R21 ;  /* 0x000020151e00d986 */ /* 0x000fe2000c101110 */
[C---:B------:R-:W-:Y:S02]  /*d780*/  ISETP.LT.OR P5, PT, R41.reuse, 0x29, !P0 ;  /* 0x000000292900780c */ /* 0x040fe400047a1670 */
[----:B0-----:R-:W-:Y:S01]  /*d790*/  F2FP.SATFINITE.E5M2.F32.PACK_AB_MERGE_C R19, RZ, R14, RZ ;  /* 0x0000000eff13723e */ /* 0x001fe200048060ff */
[----:B------:R0:W-:Y:S01]  /*d7a0*/  @!P6 STG.E.U8 desc[UR16][R30.64+0x21], R15 ;  /* 0x0000210f1e00e986 */ /* 0x0001e2000c101110 */
[C---:B------:R-:W-:Y:S02]  /*d7b0*/  ISETP.LT.OR P6, PT, R41.reuse, 0x2a, !P0 ;  /* 0x0000002a2900780c */ /* 0x040fe400047c1670 */
[----:B-1----:R-:W-:Y:S01]  /*d7c0*/  F2FP.SATFINITE.E5M2.F32.PACK_AB_MERGE_C R17, RZ, R12, RZ ;  /* 0x0000000cff11723e */ /* 0x002fe200048060ff */
        /* <DEDUP_REMOVED lines=15> */
[----:B0-----:R-:W-:Y:S02]  /*d8c0*/  F2FP.SATFINITE.E5M2.F32.PACK_AB_MERGE_C R11, RZ, R6, RZ ;  /* 0x00000006ff0b723e */ /* 0x001fe400048060ff */
[C---:B------:R-:W-:Y:S01]  /*d8d0*/  ISETP.LT.OR P5, PT, R41.reuse, 0x39, !P0 ;  /* 0x000000392900780c */ /* 0x040fe200047a1670 */
[----:B------:R0:W-:Y:S01]  /*d8e0*/  @!P6 STG.E.U8 desc[UR16][R30.64+0x31], R7 ;  /* 0x000031071e00e986 */ /* 0x0001e2000c101110 */
[----:B-1----:R-:W-:Y:S02]  /*d8f0*/  F2FP.SATFINITE.E5M2.F32.PACK_AB_MERGE_C R9, RZ, R4, RZ ;  /* 0x00000004ff09723e */ /* 0x002fe400048060ff */
[----:B------:R-:W-:Y:S01]  /*d900*/  ISETP.LT.OR P6, PT, R41, 0x3a, !P0 ;  /* 0x0000003a2900780c */ /* 0x000fe200047c1670 */
[----:B------:R1:W-:Y:S04]  /*d910*/  @!P2 STG.E.U8 desc[UR16][R28.64+0x39], R5 ;  /* 0x000039051c00a986 */ /* 0x0003e8000c101110 */
[----:B------:R3:W-:Y:S01]  /*d920*/  @!P3 STG.E.U8 desc[UR16][R28.64+0x38], R11 ;  /* 0x0000380b1c00b986 */ /* 0x0007e2000c101110 */
[----:B------:R-:W-:Y:S01]  /*d930*/  FMUL R4, R227, UR20 ;  /* 0x00000014e3047c20 */ /* 0x000fe20008400000 */
[----:B------:R-:W-:-:S02]  /*d940*/  ISETP.LT.OR P3, PT, R41, 0x41, !P1 ;  /* 0x000000412900780c */ /* 0x000fc40004f61670 */
[----:B0-----:R-:W-:Y:S02]  /*d950*/  F2FP.SATFINITE.E5M2.F32.PACK_AB_MERGE_C R7, RZ, R3, RZ ;  /* 0x00000003ff07723e */ /* 0x001fe400048060ff */
[----:B-1----:R-:W-:Y:S01]  /*d960*/  F2FP.SATFINITE.E5M2.F32.PACK_AB_MERGE_C R5, RZ, R0, RZ ;  /* 0x00000000ff05723e */ /* 0x002fe200048060ff */
[----:B------:R-:W-:Y:S01]  /*d970*/  FMUL R0, R223, UR20 ;  /* 0x00000014df007c20 */ /* 0x000fe20008400000 */
[----:B------:R-:W-:Y:S01]  /*d980*/  ISETP.LT.OR P2, PT, R41, 0x42, !P1 ;  /* 0x000000422900780c */ /* 0x000fe20004f41670 */
[----:B------:R-:W2:Y:S01]  /*d990*/  LDL.LU R223, [R1+0x20] ;  /* 0x0000200001df7983 */ /* 0x000ea20000300800 */
[----:B---3--:R-:W-:Y:S02]  /*d9a0*/  F2FP.SATFINITE.E5M2.F32.PACK_AB_MERGE_C R11, RZ, R2, RZ ;  /* 0x00000002ff0b723e */ /* 0x008fe400048060ff */
[----:B------:R-:W-:Y:S01]  /*d9b0*/  F2FP.SATFINITE.E5M2.F32.PACK_AB_MERGE_C R13, RZ, R0, RZ ;  /* 0x00000000ff0d723e */ /* 0x000fe200048060ff */
[----:B----4-:R-:W-:Y:S01]  /*d9c0*/  FMUL R0, R225, UR20 ;  /* 0x00000014e1007c20 */ /* 0x010fe20008400000 */
[----:B------:R-:W-:Y:S01]  /*d9d0*/  FMUL R2, R224, UR20 ;  /* 0x00000014e0027c20 */ /* 0x000fe20008400000 */
[----:B------:R-:W3:Y:S04]  /*d9e0*/  LDL.LU R225, [R1+0x24] ;  /* 0x0000240001e17983 */ /* 0x000ee80000300800 */
[----:B------:R-:W4:Y:S01]  /*d9f0*/  LDL.LU R224, [R1+0x28] ;  /* 0x0000280001e07983 */ /* 0x000f220000300800 */
[----:B------:R-:W-:-:S03]  /*da00*/  FMUL R3, R226, UR20 ;  /* 0x00000014e2037c20 */ /* 0x000fc60008400000 */
[----:B------:R-:W4:Y:S04]  /*da10*/  LDL.LU R226, [R1+0x2c] ;  /* 0x00002c0001e27983 */ /* 0x000f280000300800 */
[----:B------:R-:W4:Y:S04]  /*da20*/  LDL.LU R227, [R1+0x30] ;  /* 0x0000300001e37983 */ /* 0x000f280000300800 */
[----:B------:R-:W-:Y:S01]  /*da30*/  @!P5 STG.E.U8 desc[UR16][R30.64+0x38], R9 ;  /* 0x000038091e00d986 */ /* 0x000fe2000c101110 */
[----:B------:R-:W-:-:S03]  /*da40*/  ISETP.LT.OR P5, PT, R41, 0x41, !P0 ;  /* 0x000000412900780c */ /* 0x000fc600047a1670 */
[----:B------:R0:W-:Y:S01]  /*da50*/  @!P6 STG.E.U8 desc[UR16][R30.64+0x39], R7 ;  /* 0x000039071e00e986 */ /* 0x0001e2000c101110 */
[----:B------:R-:W-:-:S03]  /*da60*/  ISETP.LT.OR P6, PT, R41, 0x42, !P0 ;  /* 0x000000422900780c */ /* 0x000fc600047c1670 */
[----:B------:R-:W-:Y:S01]  /*da70*/  @!P3 STG.E.U8 desc[UR16][R28.64+0x40], R11 ;  /* 0x0000400b1c00b986 */ /* 0x000fe2000c101110 */
[----:B------:R-:W-:-:S03]  /*da80*/  ISETP.LT.OR P3, PT, R41, 0x49, !P1 ;  /* 0x000000492900780c */ /* 0x000fc60004f61670 */
[----:B------:R1:W-:Y:S01]  /*da90*/  @!P2 STG.E.U8 desc[UR16][R28.64+0x41], R5 ;  /* 0x000041051c00a986 */ /* 0x0003e2000c101110 */
[----:B0-----:R-:W-:-:S03]  /*daa0*/  F2FP.SATFINITE.E5M2.F32.PACK_AB_MERGE_C R7, RZ, R0, RZ ;  /* 0x00000000ff07723e */ /* 0x001fc600048060ff */
[----:B------:R-:W-:Y:S01]  /*dab0*/  @!P5 STG.E.U8 desc[UR16][R30.64+0x40], R13 ;  /* 0x0000400d1e00d986 */ /* 0x000fe2000c101110 */
[C---:B------:R-:W-:Y:S02]  /*dac0*/  ISETP.LT.OR P2, PT, R41.reuse, 0x4a, !P1 ;  /* 0x0000004a2900780c */ /* 0x040fe40004f41670 */
[----:B-1----:R-:W-:Y:S01]  /*dad0*/  F2FP.SATFINITE.E5M2.F32.PACK_AB_MERGE_C R5, RZ, R2, RZ ;  /* 0x00000002ff05723e */ /* 0x002fe200048060ff */
[----:B------:R0:W-:Y:S01]  /*dae0*/  @!P6 STG.E.U8 desc[UR16][R30.64+0x41], R7 ;  /* 0x000041071e00e986 */ /* 0x0001e2000c101110 */
[C---:B------:R-:W-:Y:S02]  /*daf0*/  ISETP.LT.OR P5, PT, R41.reuse, 0x49, !P0 ;  /* 0x000000492900780c */ /* 0x040fe400047a1670 */
[C---:B------:R-:W-:Y:S01]  /*db00*/  ISETP.LT.OR P6, PT, R41.reuse, 0x4a, !P0 ;  /* 0x0000004a2900780c */ /* 0x040fe200047c1670 */
[----:B------:R1:W-:Y:S01]  /*db10*/  @!P3 STG.E.U8 desc[UR16][R28.64+0x48], R5 ;  /* 0x000048051c00b986 */ /* 0x0003e2000c101110 */
[----:B------:R-:W-:Y:S02]  /*db20*/  ISETP.LT.OR P3, PT, R41, 0x51, !P1 ;  /* 0x000000512900780c */ /* 0x000fe40004f61670 */
[----:B------:R-:W-:-:S02]  /*db30*/  F2FP.SATFINITE.E5M2.F32.PACK_AB_MERGE_C R9, RZ, R3, RZ ;  /* 0x00000003ff09723e */ /* 0x000fc400048060ff */
[----:B------:R-:W-:-:S03]  /*db40*/  F2FP.SATFINITE.E5M2.F32.PACK_AB_MERGE_C R11, RZ, R4, RZ ;  /* 0x00000004ff0b723e */ /* 0x000fc600048060ff */
[----:B------:R1:W-:Y:S04]  /*db50*/  @!P2 STG.E.U8 desc[UR16][R28.64+0x49], R9 ;  /* 0x000049091c00a986 */ /* 0x0003e8000c101110 */
[----:B------:R-:W-:Y:S01]  /*db60*/  @!P5 STG.E.U8 desc[UR16][R30.64+0x48], R11 ;  /* 0x0000480b1e00d986 */ /* 0x000fe2000c101110 */
[----:B------:R-:W-:-:S03]  /*db70*/  FMUL R0, R221, UR20 ;  /* 0x00000014dd007c20 */ /* 0x000fc60008400000 */
[----:B------:R-:W4:Y:S02]  /*db80*/  LDL.LU R221, [R1+0x34] ;  /* 0x0000340001dd7983 */ /* 0x000f240000300800 */
[----:B0-----:R-:W-:-:S05]  /*db90*/  F2FP.SATFINITE.E5M2.F32.PACK_AB_MERGE_C R7, RZ, R0, RZ ;  /* 0x00000000ff07723e */ /* 0x001fca00048060ff */
[----:B------:R-:W-:Y:S01]  /*dba0*/  @!P6 STG.E.U8 desc[UR16][R30.64+0x49], R7 ;  /* 0x000049071e00e986 */ /* 0x000fe2000c101110 */
[----:B--2---:R-:W-:-:S03]  /*dbb0*/  FMUL R2, R220, UR20 ;  /* 0x00000014dc027c20 */ /* 0x004fc60008400000 */
[----:B------:R-:W2:Y:S02]  /*dbc0*/  LDL.LU R220, [R1+0x38] ;  /* 0x0000380001dc7983 */ /* 0x000ea40000300800 */
[----:B-1----:R-:W-:-:S05]  /*dbd0*/  F2FP.SATFINITE.E5M2.F32.PACK_AB_MERGE_C R5, RZ, R2, RZ ;  /* 0x00000002ff05723e */ /* 0x002fca00048060ff */
[----:B------:R0:W-:Y:S01]  /*dbe0*/  @!P3 STG.E.U8 desc[UR16][R28.64+0x50], R5 ;  /* 0x000050051c00b986 */ /* 0x0001e2000c101110 */
[----:B------:R-:W-:-:S03]  /*dbf0*/  FMUL R3, R222, UR20 ;  /* 0x00000014de037c20 */ /* 0x000fc60008400000 */
[----:B------:R-:W2:Y:S02]  /*dc00*/  LDL.LU R222, [R1+0x3c] ;  /* 0x00003c0001de7983 */ /* 0x000ea40000300800 */
[----:B------:R-:W-:Y:S01]  /*dc10*/  F2FP.SATFINITE.E5M2.F32.PACK_AB_MERGE_C R9, RZ, R3, RZ ;  /* 0x00000003ff09723e */ /* 0x000fe200048060ff */
[----:B------:R-:W-:Y:S02]  /*dc20*/  FMUL R0, R223, UR20 ;  /* 0x00000014df007c20 */ /* 0x000fe40008400000 */
[----:B------:R-:W2:Y:S03]  /*dc30*/  LDL.LU R223, [R1+0x40] ;  /* 0x0000400001df7983 */ /* 0x000ea60000300800 */
[----:B------:R-:W-:Y:S01]  /*dc40*/  F2FP.SATFINITE.E5M2.F32.PACK_AB_MERGE_C R13, RZ, R0, RZ ;  /* 0x00000000ff0d723e */ /* 0x000fe200048060ff */
[----:B---3--:R-:W-:Y:S02]  /*dc50*/  FMUL R2, R225, UR20 ;  /* 0x00000014e1027c20 */ /* 0x008fe40008400000 */
[----:B------:R-:W3:Y:S01]  /*dc60*/  LDL.LU R225, [R1+0x44] ;  /* 0x0000440001e17983 */ /* 0x000ee20000300800 */
[----:B----4-:R-:W-:-:S03]  /*dc70*/  FMUL R0, R224, UR20 ;  /* 0x00000014e0007c20 */ /* 0x010fc60008400000 */
[----:B------:R-:W4:Y:S01]  /*dc80*/  LDL.LU R224, [R1+0x48] ;  /* 0x0000480001e07983 */ /* 0x000f220000300800 */
[----:B------:R-:W-:Y:S01]  /*dc90*/  FMUL R3, R226, UR20 ;  /* 0x00000014e2037c20 */ /* 0x000fe20008400000 */
[----:B0-----:R-:W-:Y:S02]  /*dca0*/  F2FP.SATFINITE.E5M2.F32.PACK_AB_MERGE_C R5, RZ, R0, RZ ;  /* 0x00000000ff05723e */ /* 0x001fe400048060ff */
[----:B------:R-:W4:Y:S01]  /*dcb0*/  LDL.LU R226, [R1+0x4c] ;  /* 0x00004c0001e27983 */ /* 0x000f220000300800 */
[----:B------:R-:W-:-:S03]  /*dcc0*/  FMUL R0, R227, UR20 ;  /* 0x00000014e3007c20 */ /* 0x000fc60008400000 */
[----:B------:R-:W4:Y:S01]  /*dcd0*/  LDL.LU R227, [R1+0x50] ;  /* 0x0000500001e37983 */ /* 0x000f220000300800 */
[C---:B------:R-:W-:Y:S02]  /*dce0*/  ISETP.LT.OR P2, PT, R41.reuse, 0x52, !P1 ;  /* 0x000000522900780c */ /* 0x040fe40004f41670 */
[C---:B------:R-:W-:Y:S01]  /*dcf0*/  ISETP.LT.OR P6, PT, R41.reuse, 0x52, !P0 ;  /* 0x000000522900780c */ /* 0x040fe200047c1670 */
[----:B------:R-:W4:Y:S01]  /*dd00*/  LDL.LU R219, [R1+0x54] ;  /* 0x0000540001db7983 */ /* 0x000f220000300800 */
[C---:B------:R-:W-:Y:S02]  /*dd10*/  ISETP.LT.OR P5, PT, R41.reuse, 0x51, !P0 ;  /* 0x000000512900780c */ /* 0x040fe400047a1670 */
[----:B------:R-:W-:Y:S02]  /*dd20*/  ISETP.LT.OR P3, PT, R41, 0x59, !P1 ;  /* 0x000000592900780c */ /* 0x000fe40004f61670 */
[----:B------:R-:W-:Y:S02]  /*dd30*/  F2FP.SATFINITE.E5M2.F32.PACK_AB_MERGE_C R7, RZ, R2, RZ ;  /* 0x00000002ff07723e */ /* 0x000fe400048060ff */
[----:B------:R-:W-:-:S03]  /*dd40*/  F2FP.SATFINITE.E5M2.F32.PACK_AB_MERGE_C R11, RZ, R0, RZ ;  /* 0x00000000ff0b723e */ /* 0x000fc600048060ff */
[----:B------:R0:W-:Y:S01]  /*dd50*/  @!P2 STG.E.U8 desc[UR16][R28.64+0x51], R9 ;  /* 0x000051091c00a986 */ /* 0x0001e2000c101110 */
[----:B------:R-:W-:-:S03]  /*dd60*/  ISETP.LT.OR P2, PT, R41, 0x5a, !P1 ;  /* 0x0000005a2900780c */ /* 0x000fc60004f41670 */
[----:B------:R-:W-:Y:S01]  /*dd70*/  @!P6 STG.E.U8 desc[UR16][R30.64+0x51], R7 ;  /* 0x000051071e00e986 */ /* 0x000fe2000c101110 */
[----:B------:R-:W-:-:S03]  /*dd80*/  ISETP.LT.OR P6, PT, R41, 0x5a, !P0 ;  /* 0x0000005a2900780c */ /* 0x000fc600047c1670 */
[----:B------:R-:W-:Y:S01]  /*dd90*/  @!P5 STG.E.U8 desc[UR16][R30.64+0x50], R13 ;  /* 0x0000500d1e00d986 */ /* 0x000fe2000c101110 */
[----:B0-----:R-:W-:-:S03]  /*dda0*/  F2FP.SATFINITE.E5M2.F32.PACK_AB_MERGE_C R9, RZ, R3, RZ ;  /* 0x00000003ff09723e */ /* 0x001fc600048060ff */
[----:B------:R0:W-:Y:S04]  /*ddb0*/  @!P3 STG.E.U8 desc[UR16][R28.64+0x58], R5 ;  /* 0x000058051c00b986 */ /* 0x0001e8000c101110 */
[----:B------:R1:W-:Y:S01]  /*ddc0*/  @!P2 STG.E.U8 desc[UR16][R28.64+0x59], R9 ;  /* 0x000059091c00a986 */ /* 0x0003e2000c101110 */
[----:B------:R-:W-:-:S03]  /*ddd0*/  FMUL R0, R221, UR20 ;  /* 0x00000014dd007c20 */ /* 0x000fc60008400000 */
[----:B------:R-:W4:Y:S02]  /*dde0*/  LDL.LU R221, [R1+0x58] ;  /* 0x0000580001dd7983 */ /* 0x000f240000300800 */
[----:B0-----:R-:W-:-:S05]  /*ddf0*/  F2FP.SATFINITE.E5M2.F32.PACK_AB_MERGE_C R5, RZ, R0, RZ ;  /* 0x00000000ff05723e */ /* 0x001fca00048060ff */
[----:B------:R0:W-:Y:S01]  /*de00*/  @!P6 STG.E.U8 desc[UR16][R30.64+0x59], R5 ;  /* 0x000059051e00e986 */ /* 0x0001e2000c101110 */
[----:B--2---:R-:W-:-:S03]  /*de10*/  FMUL R2, R220, UR20 ;  /* 0x00000014dc027c20 */ /* 0x004fc60008400000 */
[----:B------:R-:W2:Y:S02]  /*de20*/  LDL.LU R220, [R1+0x5c] ;  /* 0x00005c0001dc7983 */ /* 0x000ea40000300800 */
[----:B------:R-:W-:Y:S01]  /*de30*/  F2FP.SATFINITE.E5M2.F32.PACK_AB_MERGE_C R7, RZ, R2, RZ ;  /* 0x00000002ff07723e */ /* 0x000fe200048060ff */
[----:B------:R-:W-:Y:S02]  /*de40*/  FMUL R3, R222, UR20 ;  /* 0x00000014de037c20 */ /* 0x000fe40008400000 */
[----:B------:R-:W2:Y:S03]  /*de50*/  LDL.LU R222, [R1+0x60] ;  /* 0x0000600001de7983 */ /* 0x000ea60000300800 */
[----:B-1----:R-:W-:Y:S01]  /*de60*/  F2FP.SATFINITE.E5M2.F32.PACK_AB_MERGE_C R9, RZ, R3, RZ ;  /* 0x00000003ff09723e */ /* 0x002fe200048060ff */
[----:B------:R-:W-:Y:S02]  /*de70*/  FMUL R4, R223, UR20 ;  /* 0x00000014df047c20 */ /* 0x000fe40008400000 */
[----:B------:R-:W2:Y:S01]  /*de80*/  LDL.LU R223, [R1+0x64] ;  /* 0x0000640001df7983 */ /* 0x000ea20000300800 */
[----:B---3--:R-:W-:-:S03]  /*de90*/  FMUL R0, R225, UR20 ;  /* 0x00000014e1007c20 */ /* 0x008fc60008400000 */
[----:B------:R-:W3:Y:S01]  /*dea0*/  LDL.LU R225, [R1+0x68] ;  /* 0x0000680001e17983 */ /* 0x000ee20000300800 */
[----:B----4-:R-:W-:Y:S01]  /*deb0*/  FMUL R2, R224, UR20 ;  /* 0x00000014e0027c20 */ /* 0x010fe20008400000 */
[----:B0-----:R-:W-:Y:S02]  /*dec0*/  F2FP.SATFINITE.E5M2.F32.PACK_AB_MERGE_C R5, RZ, R0, RZ ;  /* 0x00000000ff05723e */ /* 0x001fe400048060ff */
[----:B------:R-:W4:Y:S01]  /*ded0*/  LDL.LU R224, [R1+0x6c] ;  /* 0x00006c0001e07983 */ /* 0x000f220000300800 */
[----:B------:R-:W-:-:S03]  /*dee0*/  FMUL R3, R226, UR20 ;  /* 0x00000014e2037c20 */ /* 0x000fc60008400000 */
[----:B------:R-:W4:Y:S01]  /*def0*/  LDL.LU R226, [R1+0x70] ;  /* 0x0000700001e27983 */ /* 0x000f220000300800 */
[----:B------:R-:W-:-:S03]  /*df00*/  FMUL R0, R227, UR20 ;  /* 0x00000014e3007c20 */ /* 0x000fc60008400000 */
[----:B------:R-:W4:Y:S01]  /*df10*/  LDL.LU R227, [R1+0x74] ;  /* 0x0000740001e37983 */ /* 0x000f220000300800 */
[C---:B------:R-:W-:Y:S02]  /*df20*/  ISETP.LT.OR P5, PT, R41.reuse, 0x59, !P0 ;  /* 0x000000592900780c */ /* 0x040fe400047a1670 */
[C---:B------:R-:W-:Y:S02]  /*df30*/  ISETP.LT.OR P2, PT, R41.reuse, 0x62, !P1 ;  /* 0x000000622900780c */ /* 0x040fe40004f41670 */
[C---:B------:R-:W-:Y:S02]  /*df40*/  ISETP.LT.OR P3, PT, R41.reuse, 0x61, !P1 ;  /* 0x000000612900780c */ /* 0x040fe40004f61670 */
[----:B------:R-:W-:-:S07]  /*df50*/  ISETP.LT.OR P6, PT, R41, 0x62, !P0 ;  /* 0x000000622900780c */ /* 0x000fce00047c1670 */
[----:B------:R-:W-:Y:S01]  /*df60*/  @!P5 STG.E.U8 desc[UR16][R30.64+0x58], R11 ;  /* 0x0000580b1e00d986 */ /* 0x000fe2000c101110 */
[----:B------:R-:W-:-:S03]  /*df70*/  ISETP.LT.OR P5, PT, R41, 0x61, !P0 ;  /* 0x000000612900780c */ /* 0x000fc600047a1670 */
[----:B------:R0:W-:Y:S01]  /*df80*/  @!P2 STG.E.U8 desc[UR16][R28.64+0x61], R9 ;  /* 0x000061091c00a986 */ /* 0x0001e2000c101110 */
[----:B------:R-:W-:-:S03]  /*df90*/  ISETP.LT.OR P2, PT, R41, 0x6a, !P1 ;  /* 0x0000006a2900780c */ /* 0x000fc60004f41670 */
[----:B------:R1:W-:Y:S01]  /*dfa0*/  @!P3 STG.E.U8 desc[UR16][R28.64+0x60], R7 ;  /* 0x000060071c00b986 */ /* 0x0003e2000c101110 */
[----:B------:R-:W-:Y:S02]  /*dfb0*/  ISETP.LT.OR P3, PT, R41, 0x69, !P1 ;  /* 0x000000692900780c */ /* 0x000fe40004f61670 */
[----:B------:R-:W-:Y:S01]  /*dfc0*/  F2FP.SATFINITE.E5M2.F32.PACK_AB_MERGE_C R13, RZ, R4, RZ ;  /* 0x00000004ff0d723e */ /* 0x000fe200048060ff */
[----:B------:R1:W-:Y:S01]  /*dfd0*/  @!P6 STG.E.U8 desc[UR16][R30.64+0x61], R5 ;  /* 0x000061051e00e986 */ /* 0x0003e2000c101110 */
[----:B0-----:R-:W-:-:S03]  /*dfe0*/  F2FP.SATFINITE.E5M2.F32.PACK_AB_MERGE_C R9, RZ, R3, RZ ;  /* 0x00000003ff09723e */ /* 0x001fc600048060ff */
[----:B------:R-:W-:Y:S01]  /*dff0*/  @!P5 STG.E.U8 desc[UR16][R30.64+0x60], R13 ;  /* 0x0000600d1e00d986 */ /* 0x000fe2000c101110 */
[----:B-1----:R-:W-:-:S03]  /*e000*/  F2FP.SATFINITE.E5M2.F32.PACK_AB_MERGE_C R7, RZ, R2, RZ ;  /* 0x00000002ff07723e */ /* 0x002fc600048060ff */
[----:B------:R-:W-:Y:S01]  /*e010*/  @!P2 STG.E.U8 desc[UR16][R28.64+0x69], R9 ;  /* 0x000069091c00a986 */ /* 0x000fe2000c101110 */
[C---:B------:R-:W-:Y:S02]  /*e020*/  ISETP.LT.OR P5, PT, R41.reuse, 0x69, !P0 ;  /* 0x000000692900780c */ /* 0x040fe400047a1670 */
[C---:B------:R-:W-:Y:S01]  /*e030*/  ISETP.LT.OR P6, PT, R41.reuse, 0x6a, !P0 ;  /* 0x0000006a2900780c */ /* 0x040fe200047c1670 */
[----:B------:R0:W-:Y:S01]  /*e040*/  @!P3 STG.E.U8 desc[UR16][R28.64+0x68], R7 ;  /* 0x000068071c00b986 */ /* 0x0001e2000c101110 */
[----:B------:R-:W-:Y:S01]  /*e050*/  ISETP.LT.OR P2, PT, R41, 0x72, !P1 ;  /* 0x000000722900780c */ /* 0x000fe20004f41670 */
[----:B------:R-:W-:Y:S01]  /*e060*/  FMUL R2, R219, UR20 ;  /* 0x00000014db027c20 */ /* 0x000fe20008400000 */
[----:B------:R-:W-:Y:S02]  /*e070*/  ISETP.LT.OR P3, PT, R41, 0x71, !P1 ;  /* 0x000000712900780c */ /* 0x000fe40004f61670 */
[----:B------:R-:W-:Y:S02]  /*e080*/  F2FP.SATFINITE.E5M2.F32.PACK_AB_MERGE_C R11, RZ, R0, RZ ;  /* 0x00000000ff0b723e */ /* 0x000fe400048060ff */
[----:B------:R-:W-:-:S03]  /*e090*/  F2FP.SATFINITE.E5M2.F32.PACK_AB_MERGE_C R5, RZ, R2, RZ ;  /* 0x00000002ff05723e */ /* 0x000fc600048060ff */
[----:B------:R-:W-:Y:S01]  /*e0a0*/  @!P5 STG.E.U8 desc[UR16][R30.64+0x68], R11 ;  /* 0x0000680b1e00d986 */ /* 0x000fe2000c101110 */
[----:B------:R-:W-:-:S03]  /*e0b0*/  ISETP.LT.OR P5, PT, R41, 0x71, !P0 ;  /* 0x000000712900780c */ /* 0x000fc600047a1670 */
[----:B------:R-:W-:Y:S01]  /*e0c0*/  @!P6 STG.E.U8 desc[UR16][R30.64+0x69], R5 ;  /* 0x000069051e00e986 */ /* 0x000fe2000c101110 */
[----:B------:R-:W-:Y:S01]  /*e0d0*/  ISETP.LT.OR P6, PT, R41, 0x72, !P0 ;  /* 0x000000722900780c */ /* 0x000fe200047c1670 */
[----:B------:R-:W-:-:S05]  /*e0e0*/  FMUL R0, R221, UR20 ;  /* 0x00000014dd007c20 */ /* 0x000fca0008400000 */
[----:B0-----:R-:W-:-:S05]  /*e0f0*/  F2FP.SATFINITE.E5M2.F32.PACK_AB_MERGE_C R7, RZ, R0, RZ ;  /* 0x00000000ff07723e */ /* 0x001fca00048060ff */
[----:B------:R0:W-:Y:S01]  /*e100*/  @!P3 STG.E.U8 desc[UR16][R28.64+0x70], R7 ;  /* 0x000070071c00b986 */ /* 0x0001e2000c101110 */
[C---:B------:R-:W-:Y:S02]  /*e110*/  ISETP.LT.OR P3, PT, R41.reuse, 0x79, !P0 ;  /* 0x000000792900780c */ /* 0x040fe40004761670 */
[----:B------:R-:W-:Y:S01]  /*e120*/  ISETP.LT.OR P0, PT, R41, 0x7a, !P0 ;  /* 0x0000007a2900780c */ /* 0x000fe20004701670 */
[----:B--2---:R-:W-:-:S05]  /*e130*/  FMUL R3, R220, UR20 ;  /* 0x00000014dc037c20 */ /* 0x004fca0008400000 */
[----:B------:R-:W-:-:S05]  /*e140*/  F2FP.SATFINITE.E5M2.F32.PACK_AB_MERGE_C R9, RZ, R3, RZ ;  /* 0x00000003ff09723e */ /* 0x000fca00048060ff */
[----:B------:R1:W-:Y:S01]  /*e150*/  @!P2 STG.E.U8 desc[UR16][R28.64+0x71], R9 ;  /* 0x000071091c00a986 */ /* 0x0003e2000c101110 */
[C---:B------:R-:W-:Y:S02]  /*e160*/  ISETP.LT.OR P2, PT, R41.reuse, 0x79, !P1 ;  /* 0x000000792900780c */ /* 0x040fe40004f41670 */
[----:B------:R-:W-:Y:S01]  /*e170*/  ISETP.LT.OR P1, PT, R41, 0x7a, !P1 ;  /* 0x0000007a2900780c */ /* 0x000fe20004f21670 */
[----:B------:R-:W-:-:S05]  /*e180*/  FMUL R0, R222, UR20 ;  /* 0x00000014de007c20 */ /* 0x000fca0008400000 */
[----:B------:R-:W-:-:S05]  /*e190*/  F2FP.SATFINITE.E5M2.F32.PACK_AB_MERGE_C R13, RZ, R0, RZ ;  /* 0x00000000ff0d723e */ /* 0x000fca00048060ff */
[----:B------:R2:W-:Y:S01]  /*e1a0*/  @!P5 STG.E.U8 desc[UR16][R30.64+0x70], R13 ;  /* 0x0000700d1e00d986 */ /* 0x0005e2000c101110 */
[----:B------:R-:W-:Y:S01]  /*e1b0*/  FMUL R0, R223, UR20 ;  /* 0x00000014df007c20 */ /* 0x000fe20008400000 */
[----:B---3--:R-:W-:Y:S01]  /*e1c0*/  FMUL R2, R225, UR20 ;  /* 0x00000014e1027c20 */ /* 0x008fe20008400000 */
[----:B----4-:R-:W-:-:S03]  /*e1d0*/  FMUL R3, R224, UR20 ;  /* 0x00000014e0037c20 */ /* 0x010fc60008400000 */
[----:B0-----:R-:W-:Y:S01]  /*e1e0*/  F2FP.SATFINITE.E5M2.F32.PACK_AB_MERGE_C R7, RZ, R0, RZ ;  /* 0x00000000ff07723e */ /* 0x001fe200048060ff */
[----:B------:R-:W-:Y:S01]  /*e1f0*/  FMUL R4, R226, UR20 ;  /* 0x00000014e2047c20 */ /* 0x000fe20008400000 */
[----:B------:R-:W-:Y:S01]  /*e200*/  FMUL R5, R227, UR20 ;  /* 0x00000014e3057c20 */ /* 0x000fe20008400000 */
[----:B-1----:R-:W-:Y:S02]  /*e210*/  F2FP.SATFINITE.E5M2.F32.PACK_AB_MERGE_C R9, RZ, R2, RZ ;  /* 0x00000002ff09723e */ /* 0x002fe400048060ff */
[----:B------:R-:W-:Y:S02]  /*e220*/  F2FP.SATFINITE.E5M2.F32.PACK_AB_MERGE_C R3, RZ, R3, RZ ;  /* 0x00000003ff03723e */ /* 0x000fe400048060ff */
[----:B------:R-:W-:Y:S02]  /*e230*/  F2FP.SATFINITE.E5M2.F32.PACK_AB_MERGE_C R11, RZ, R4, RZ ;  /* 0x00000004ff0b723e */ /* 0x000fe400048060ff */
[----:B------:R-:W-:Y:S01]  /*e240*/  F2FP.SATFINITE.E5M2.F32.PACK_AB_MERGE_C R5, RZ, R5, RZ ;  /* 0x00000005ff05723e */ /* 0x000fe200048060ff */
[----:B------:R2:W-:Y:S04]  /*e250*/  @!P6 STG.E.U8 desc[UR16][R30.64+0x71], R7 ;  /* 0x000071071e00e986 */ /* 0x0005e8000c101110 */
[----:B------:R2:W-:Y:S04]  /*e260*/  @!P2 STG.E.U8 desc[UR16][R28.64+0x78], R9 ;  /* 0x000078091c00a986 */ /* 0x0005e8000c101110 */
[----:B------:R2:W-:Y:S04]  /*e270*/  @!P1 STG.E.U8 desc[UR16][R28.64+0x79], R3 ;  /* 0x000079031c009986 */ /* 0x0005e8000c101110 */
[----:B------:R2:W-:Y:S04]  /*e280*/  @!P3 STG.E.U8 desc[UR16][R30.64+0x78], R11 ;  /* 0x0000780b1e00b986 */ /* 0x0005e8000c101110 */
[----:B------:R2:W-:Y:S02]  /*e290*/  @!P0 STG.E.U8 desc[UR16][R30.64+0x79], R5 ;  /* 0x000079051e008986 */ /* 0x0005e4000c101110 */
.L_x_289:
[----:B------:R-:W-:Y:S05]  /*e2a0*/  BSYNC B0 ;  /* 0x0000000000007941 */ /* 0x000fea0003800000 */
.L_x_31:
[----:B0-2---:R-:W2:Y:S04]  /*e2b0*/  LDL.LU R3, [R1+0x78] ;  /* 0x0000780001037983 */ /* 0x005ea80000300800 */
[----:B-----5:R-:W2:Y:S01]  /*e2c0*/  LDL.LU R2, [R1+0x7c] ;  /* 0x00007c0001027983 */ /* 0x020ea20000300800 */
[----:B------:R-:W-:Y:S01]  /*e2d0*/  ULDC UR6, c[0x0][0xc] ;  /* 0x0000030000067ab9 */ /* 0x000fe20000000800 */
[----:B------:R-:W-:Y:S01]  /*e2e0*/  ULDC UR7, c[0x0][0x10] ;  /* 0x0000040000077ab9 */ /* 0x000fe20000000800 */
[----:B------:R-:W2:Y:S01]  /*e2f0*/  LDC R5, c[0x0][0x14] ;  /* 0x00000500ff057b82 */ /* 0x000ea20000000800 */
[----:B------:R-:W-:Y:S01]  /*e300*/  UIMAD.WIDE.U32 UR6, UR6, UR7, URZ ;  /* 0x00000007060672a5 */ /* 0x000fe2000f8e003f */
[----:B------:R-:W-:Y:S01]  /*e310*/  PRMT R0, RZ, 0x7610, R0 ;  /* 0x00007610ff007816 */ /* 0x000fe20000000000 */
[----:B------:R-:W-:-:S04]  /*e320*/  UMOV UR22, 0xffffffff ;  /* 0xffffffff00167882 */ /* 0x000fc80000000000 */
[----:B--2---:R-:W-:-:S04]  /*e330*/  IMAD.WIDE.U32 R2, R5, UR6, R2 ;  /* 0x0000000605027c25 */ /* 0x004fc8000f8e0002 */
[----:B------:R-:W-:Y:S01]  /*e340*/  IMAD R5, R5, UR7, RZ ;  /* 0x0000000705057c24 */ /* 0x000fe2000f8e02ff */
[----:B------:R-:W-:Y:S01]  /*e350*/  ULDC.64 UR6, c[0x0][0x650] ;  /* 0x0001940000067ab9 */ /* 0x000fe20000000a00 */
[----:B------:R-:W-:Y:S01]  /*e360*/  IMAD.MOV.U32 R19, RZ, RZ, R2 ;  /* 0x000000ffff137224 */ /* 0x000fe200078e0002 */
[----:B------:R-:W-:Y:S01]  /*e370*/  ISETP.GE.U32.AND P0, PT, R2, UR6, PT ;  /* 0x0000000602007c0c */ /* 0x000fe2000bf06070 */
[----:B------:R-:W-:Y:S02]  /*e380*/  IMAD.IADD R22, R3, 0x1, R5 ;  /* 0x0000000103167824 */ /* 0x000fe400078e0205 */
[----:B------:R-:W-:-:S03]  /*e390*/  IMAD.MOV.U32 R2, RZ, RZ, -0x1 ;  /* 0xffffffffff027424 */ /* 0x000fc600078e00ff */
[----:B------:R0:W-:Y:S01]  /*e3a0*/  STL [R1+0x78], R22 ;  /* 0x0000781601007387 */ /* 0x0001e20000100800 */
[----:B------:R-:W-:-:S03]  /*e3b0*/  ISETP.GE.U32.AND.EX P0, PT, R22, UR7, PT, P0 ;  /* 0x0000000716007c0c */ /* 0x000fc6000bf06100 */
[----:B------:R0:W-:Y:S04]  /*e3c0*/  STL [R1+0x7c], R19 ;  /* 0x00007c1301007387 */ /* 0x0001e80000100800 */
[----:B------:R0:W-:Y:S06]  /*e3d0*/  STL [R1+0x80], R2 ;  /* 0x0000800201007387 */ /* 0x0001ec0000100800 */
[----:B------:R-:W-:Y:S05]  /*e3e0*/  @P0 BRA `(.L_x_290) ;  /* 0x00000004006c0947 */ /* 0x000fea0003800000 */
[----:B------:R-:W2:Y:S01]  /*e3f0*/  S2R R14, SR_CTAID.X ;  /* 0x00000000000e7919 */ /* 0x000ea20000002500 */
[----:B------:R-:W5:Y:S01]  /*e400*/  LDC.64 R8, c[0x0][0x628] ;  /* 0x00018a00ff087b82 */ /* 0x000f620000000a00 */
[----:B------:R-:W-:Y:S01]  /*e410*/  ULDC UR6, c[0x0][0x150] ;  /* 0x0000540000067ab9 */ /* 0x000fe20000000800 */
[----:B------:R-:W-:Y:S01]  /*e420*/  IMAD.MOV.U32 R6, RZ, RZ, R19 ;  /* 0x000000ffff067224 */ /* 0x000fe200078e0013 */
[----:B------:R-:W0:Y:S01]  /*e430*/  S2R R16, SR_CTAID.Y ;  /* 0x0000000000107919 */ /* 0x000e220000002600 */
[----:B------:R-:W-:-:S04]  /*e440*/  IMAD.MOV.U32 R7, RZ, RZ, R22 ;  /* 0x000000ffff077224 */ /* 0x000fc800078e0016 */
[----:B------:R-:W0:Y:S08]  /*e450*/  LDC R17, c[0x0][0x144] ;  /* 0x00005100ff117b82 */ /* 0x000e300000000800 */
[----:B------:R-:W0:Y:S08]  /*e460*/  LDC R10, c[0x0][0x630] ;  /* 0x00018c00ff0a7b82 */ /* 0x000e300000000800 */
[----:B------:R-:W0:Y:S01]  /*e470*/  LDC.64 R12, c[0x0][0x620] ;  /* 0x00018800ff0c7b82 */ /* 0x000e220000000a00 */
[----:B-----5:R-:W-:-:S04]  /*e480*/  ISETP.NE.U32.AND P0, PT, R8, RZ, PT ;  /* 0x000000ff0800720c */ /* 0x020fc80003f05070 */
[----:B------:R-:W-:Y:S02]  /*e490*/  ISETP.NE.AND.EX P0, PT, R9, RZ, PT, P0 ;  /* 0x000000ff0900720c */ /* 0x000fe40003f05300 */
[----:B--2---:R-:W-:-:S05]  /*e4a0*/  I2FP.F32.U32 R0, R14 ;  /* 0x0000000e00007245 */ /* 0x004fca0000201000 */
[----:B------:R-:W-:-:S04]  /*e4b0*/  FMUL R0, R0, UR6 ;  /* 0x0000000600007c20 */ /* 0x000fc80008400000 */
[----:B------:R2:W0:Y:S02]  /*e4c0*/  F2I.U32.TRUNC.NTZ R15, R0 ;  /* 0x00000000000f7305 */ /* 0x000424000020f000 */
[----:B------:R-:W-:Y:S05]  /*e4d0*/  @!P0 BRA `(.L_x_291) ;  /* 0x0000000000288947 */ /* 0x000fea0003800000 */
[----:B--2---:R-:W2:Y:S02]  /*e4e0*/  LDC R0, c[0x0][0x634] ;  /* 0x00018d00ff007b82 */ /* 0x004ea40000000800 */
[----:B--2---:R-:W-:-:S05]  /*e4f0*/  IADD3 R7, P0, R19, R0, RZ ;  /* 0x0000000013077210 */ /* 0x004fca0007f1e0ff */
[----:B------:R-:W-:-:S04]  /*e500*/  IMAD.X R11, RZ, RZ, R22, P0 ;  /* 0x000000ffff0b7224 */ /* 0x000fc800000e0616 */
[----:B0-----:R-:W-:-:S04]  /*e510*/  IMAD.WIDE.U32 R2, R11, R8, RZ ;  /* 0x000000080b027225 */ /* 0x001fc800078e00ff */
[----:B------:R-:W-:-:S04]  /*e520*/  IMAD.WIDE.U32 R4, P0, R7, R9, R2 ;  /* 0x0000000907047225 */ /* 0x000fc80007800002 */
[----:B------:R-:W-:-:S04]  /*e530*/  IMAD.WIDE.U32 R2, R7, R8, RZ ;  /* 0x0000000807027225 */ /* 0x000fc800078e00ff */
[----:B------:R-:W-:Y:S01]  /*e540*/  IMAD.X R7, RZ, RZ, RZ, P0 ;  /* 0x000000ffff077224 */ /* 0x000fe200000e06ff */
[----:B------:R-:W-:Y:S01]  /*e550*/  IADD3 RZ, P0, R3, R4, RZ ;  /* 0x0000000403ff7210 */ /* 0x000fe20007f1e0ff */
[----:B------:R-:W-:-:S04]  /*e560*/  IMAD.MOV.U32 R6, RZ, RZ, R5 ;  /* 0x000000ffff067224 */ /* 0x000fc800078e0005 */
[----:B------:R-:W-:-:S08]  /*e570*/  IMAD.WIDE.U32.X R6, R11, R9, R6, P0 ;  /* 0x000000090b067225 */ /* 0x000fd000000e0406 */
.L_x_291:
[-CC-:B01----:R-:W-:Y:S01]  /*e580*/  SHF.R.U64 R24, R6, R10.reuse, R7.reuse ;  /* 0x0000000a06187219 */ /* 0x183fe20000001207 */
[----:B------:R-:W0:Y:S01]  /*e590*/  LDC.64 R20, c[0x0][0x640] ;  /* 0x00019000ff147b82 */ /* 0x000e220000000a00 */
[----:B--2---:R-:W-:Y:S01]  /*e5a0*/  SHF.R.U32.HI R0, RZ, R10, R7 ;  /* 0x0000000aff007219 */ /* 0x004fe20000011607 */
[----:B------:R-:W-:Y:S01]  /*e5b0*/  IMAD.MOV.U32 R2, RZ, RZ, R19 ;  /* 0x000000ffff027224 */ /* 0x000fe200078e0013 */
[----:B------:R-:W-:Y:S01]  /*e5c0*/  IADD3 R5, P0, RZ, -R24, RZ ;  /* 0x80000018ff057210 */ /* 0x000fe20007f1e0ff */
[----:B------:R-:W-:Y:S01]  /*e5d0*/  IMAD.MOV R15, RZ, RZ, -R15 ;  /* 0x000000ffff0f7224 */ /* 0x000fe200078e0a0f */
[----:B------:R-:W-:Y:S01]  /*e5e0*/  ULDC UR6, c[0x0][0x154] ;  /* 0x0000550000067ab9 */ /* 0x000fe20000000800 */
[----:B------:R-:W-:Y:S02]  /*e5f0*/  IMAD.MOV.U32 R7, RZ, RZ, 0x1 ;  /* 0x00000001ff077424 */ /* 0x000fe400078e00ff */
[----:B------:R-:W1:Y:S01]  /*e600*/  LDC R4, c[0x0][0x618] ;  /* 0x00018600ff047b82 */ /* 0x000e620000000800 */
[----:B------:R-:W-:-:S02]  /*e610*/  IMAD.X R3, RZ, RZ, ~R0, P0 ;  /* 0x000000ffff037224 */ /* 0x000fc400000e0e00 */
[----:B------:R-:W-:Y:S02]  /*e620*/  IMAD R15, R17, R15, R14 ;  /* 0x0000000f110f7224 */ /* 0x000fe400078e020e */
[-C--:B------:R-:W-:Y:S02]  /*e630*/  IMAD R0, R3, R12.reuse, RZ ;  /* 0x0000000c03007224 */ /* 0x080fe400078e02ff */
[----:B------:R-:W-:Y:S01]  /*e640*/  IMAD.MOV.U32 R3, RZ, RZ, R22 ;  /* 0x000000ffff037224 */ /* 0x000fe200078e0016 */
[----:B------:R-:W2:Y:S01]  /*e650*/  LDC R6, c[0x0][0x608] ;  /* 0x00018200ff067b82 */ /* 0x000ea20000000800 */
[----:B------:R-:W-:-:S04]  /*e660*/  IMAD.WIDE.U32 R2, R5, R12, R2 ;  /* 0x0000000c05027225 */ /* 0x000fc800078e0002 */
[----:B------:R-:W-:-:S03]  /*e670*/  IMAD R5, R5, R13, R0 ;  /* 0x0000000d05057224 */ /* 0x000fc600078e0200 */
[----:B------:R-:W5:Y:S01]  /*e680*/  LDC R18, c[0x0][0x658] ;  /* 0x00019600ff127b82 */ /* 0x000f620000000800 */
[----:B------:R-:W-:Y:S01]  /*e690*/  I2FP.F32.U32 R0, R16 ;  /* 0x0000001000007245 */ /* 0x000fe20000201000 */
[----:B------:R-:W-:Y:S01]  /*e6a0*/  IMAD.IADD R3, R3, 0x1, R5 ;  /* 0x0000000103037824 */ /* 0x000fe200078e0205 */
[----:B0-----:R-:W-:Y:S01]  /*e6b0*/  ISETP.NE.U32.AND P0, PT, R20, RZ, PT ;  /* 0x000000ff1400720c */ /* 0x001fe20003f05070 */
[----:B------:R-:W-:Y:S02]  /*e6c0*/  IMAD.MOV.U32 R5, RZ, RZ, -0x1 ;  /* 0xffffffffff057424 */ /* 0x000fe400078e00ff */
[----:B------:R-:W-:Y:S02]  /*e6d0*/  FMUL R0, R0, UR6 ;  /* 0x0000000600007c20 */ /* 0x000fe40008400000 */
[----:B------:R-:W0:Y:S01]  /*e6e0*/  LDC R13, c[0x0][0x148] ;  /* 0x00005200ff0d7b82 */ /* 0x000e220000000800 */
[----:B-1----:R-:W-:Y:S01]  /*e6f0*/  SHF.R.U64 R10, R2, R4, R3 ;  /* 0x00000004020a7219 */ /* 0x002fe20000001203 */
[----:B------:R1:W0:Y:S01]  /*e700*/  F2I.U32.TRUNC.NTZ R12, R0 ;  /* 0x00000000000c7305 */ /* 0x000222000020f000 */
[----:B------:R-:W-:-:S02]  /*e710*/  ISETP.NE.AND.EX P0, PT, R21, RZ, PT, P0 ;  /* 0x000000ff1500720c */ /* 0x000fc40003f05300 */
[----:B------:R-:W-:-:S03]  /*e720*/  SHF.R.U32.HI R3, RZ, R4, R3 ;  /* 0x00000004ff037219 */ /* 0x000fc60000011603 */
[----:B------:R-:W0:Y:S01]  /*e730*/  LDC R14, c[0x0][0x600] ;  /* 0x00018000ff0e7b82 */ /* 0x000e220000000800 */
[-CC-:B--2---:R-:W-:Y:S02]  /*e740*/  SHF.R.U64 R8, R10, R6.reuse, R3.reuse ;  /* 0x000000060a087219 */ /* 0x184fe40000001203 */
[----:B------:R-:W-:-:S05]  /*e750*/  SHF.R.U32.HI R3, RZ, R6, R3 ;  /* 0x00000006ff037219 */ /* 0x000fca0000011603 */
[----:B------:R-:W2:Y:S01]  /*e760*/  LDC R19, c[0x0][0x648] ;  /* 0x00019200ff137b82 */ /* 0x000ea20000000800 */
[-CC-:B-----5:R-:W-:Y:S02]  /*e770*/  SHF.R.U64 R11, R8, R18.reuse, R3.reuse ;  /* 0x00000012080b7219 */ /* 0x1a0fe40000001203 */
[-C--:B------:R-:W-:Y:S02]  /*e780*/  SHF.L.U32 R5, R5, R18.reuse, RZ ;  /* 0x0000001205057219 */ /* 0x080fe400000006ff */
[-C--:B------:R-:W-:Y:S01]  /*e790*/  SHF.R.U32.HI R3, RZ, R18.reuse, R3 ;  /* 0x00000012ff037219 */ /* 0x080fe20000011603 */
[----:B------:R-:W-:Y:S01]  /*e7a0*/  IMAD.MOV.U32 R2, RZ, RZ, R11 ;  /* 0x000000ffff027224 */ /* 0x000fe200078e000b */
[----:B------:R-:W-:Y:S01]  /*e7b0*/  SHF.L.U32 R40, R7, R18, RZ ;  /* 0x0000001207287219 */ /* 0x000fe200000006ff */
[----:B------:R-:W0:Y:S01]  /*e7c0*/  LDC R22, c[0x0][0x638] ;  /* 0x00018e00ff167b82 */ /* 0x000e220000000800 */
[----:B------:R-:W-:-:S07]  /*e7d0*/  LOP3.LUT R17, RZ, R5, RZ, 0x33, !PT ;  /* 0x00000005ff117212 */ /* 0x000fce00078e33ff */
[----:B------:R-:W0:Y:S01]  /*e7e0*/  LDC R23, c[0x0][0x610] ;  /* 0x00018400ff177b82 */ /* 0x000e220000000800 */
[----:B-1----:R-:W-:Y:S05]  /*e7f0*/  @!P0 BRA `(.L_x_292) ;  /* 0x0000000000288947 */ /* 0x002fea0003800000 */
        /* <DEDUP_REMOVED lines=10> */
.L_x_292:
[----:B--2---:R-:W-:Y:S01]  /*e8a0*/  SHF.R.U64 R0, R2, R19, R3 ;  /* 0x0000001302007219 */ /* 0x004fe20000001203 */
[----:B0-----:R-:W-:Y:S01]  /*e8b0*/  VIADD R3, R14, 0xffffffff ;  /* 0xffffffff0e037836 */ /* 0x001fe20000000000 */
[----:B------:R-:W-:Y:S01]  /*e8c0*/  LOP3.LUT R5, R8, R17, RZ, 0xc0, !PT ;  /* 0x0000001108057212 */ /* 0x000fe200078ec0ff */
[----:B------:R-:W-:Y:S01]  /*e8d0*/  IMAD.MOV R12, RZ, RZ, -R12 ;  /* 0x000000ffff0c7224 */ /* 0x000fe200078e0a0c */
[----:B------:R-:W-:Y:S01]  /*e8e0*/  R2UR UR22, R24 ;  /* 0x00000000181672ca */ /* 0x000fe200000e0000 */
[----:B------:R-:W-:Y:S01]  /*e8f0*/  IMAD.MOV R2, RZ, RZ, -R0 ;  /* 0x000000ffff027224 */ /* 0x000fe200078e0a00 */
[----:B------:R-:W-:Y:S01]  /*e900*/  LOP3.LUT R3, R10, R3, RZ, 0xc0, !PT ;  /* 0x000000030a037212 */ /* 0x000fe200078ec0ff */
[----:B------:R-:W-:Y:S02]  /*e910*/  IMAD R40, R40, R0, R5 ;  /* 0x0000000028287224 */ /* 0x000fe400078e0205 */
[----:B------:R-:W-:Y:S02]  /*e920*/  @P4 IMAD R15, R13, R12, R16 ;  /* 0x0000000c0d0f4224 */ /* 0x000fe400078e0210 */
[----:B------:R-:W-:-:S02]  /*e930*/  IMAD R0, R2, R22, R11 ;  /* 0x0000001602007224 */ /* 0x000fc400078e020b */
[----:B------:R-:W-:Y:S02]  /*e940*/  IMAD R40, R40, R23, R15 ;  /* 0x0000001728287224 */ /* 0x000fe400078e020f */
[----:B------:R-:W-:Y:S02]  /*e950*/  IMAD R3, R0, R14, R3 ;  /* 0x0000000e00037224 */ /* 0x000fe400078e0203 */
[----:B------:R-:W-:-:S03]  /*e960*/  IMAD.MOV.U32 R0, RZ, RZ, 0x1 ;  /* 0x00000001ff007424 */ /* 0x000fc600078e00ff */
[----:B------:R-:W-:Y:S02]  /*e970*/  SEL R2, R3, R40, !P4 ;  /* 0x0000002803027207 */ /* 0x000fe40006000000 */
[----:B------:R-:W-:-:S03]  /*e980*/  SEL R40, R40, R3, !P4 ;  /* 0x0000000328287207 */ /* 0x000fc60006000000 */
[----:B------:R2:W-:Y:S04]  /*e990*/  STL [R1+0x80], R2 ;  /* 0x0000800201007387 */ /* 0x0005e80000100800 */
.L_x_290:
[----:B------:R0:W-:Y:S01]  /*e9a0*/  STL [R1+0x84], R40 ;  /* 0x0000842801007387 */ /* 0x0001e20000100800 */
[----:B------:R-:W-:-:S13]  /*e9b0*/  LOP3.LUT P0, RZ, R0, 0xff, RZ, 0xc0, !PT ;  /* 0x000000ff00ff7812 */ /* 0x000fda000780c0ff */
[----:B0-----:R-:W-:Y:S05]  /*e9c0*/  @P0 BRA `(.L_x_293) ;  /* 0xffffff24009c0947 */ /* 0x001fea000383ffff */
[----:B------:R-:W-:Y:S05]  /*e9d0*/  EXIT ;  /* 0x000000000000794d */ /* 0x000fea0003800000 */
.L_x_3:
[----:B------:R-:W2:Y:S01]  /*e9e0*/  LDL R16, [R1+0x7c] ;  /* 0x00007c0001107983 */ /* 0x000ea20000100800 */
[----:B------:R-:W-:-:S03]  /*e9f0*/  ULDC.64 UR4, c[0x0][0x650] ;  /* 0x0001940000047ab9 */ /* 0x000fc60000000a00 */
[----:B------:R-:W3:Y:S01]  /*ea00*/  LDL R17, [R1+0x78] ;  /* 0x0000780001117983 */ /* 0x000ee20000100800 */
[----:B------:R-:W-:Y:S01]  /*ea10*/  PRMT R4, RZ, 0x7610, R4 ;  /* 0x00007610ff047816 */ /* 0x000fe20000000004 */
[----:B------:R-:W-:Y:S02]  /*ea20*/  IMAD.MOV.U32 R5, RZ, RZ, -0x1 ;  /* 0xffffffffff057424 */ /* 0x000fe400078e00ff */
[----:B------:R-:W-:Y:S02]  /*ea30*/  IMAD.MOV.U32 R6, RZ, RZ, -0x1 ;  /* 0xffffffffff067424 */ /* 0x000fe400078e00ff */
[----:B------:R-:W-:Y:S01]  /*ea40*/  IMAD.MOV.U32 R11, RZ, RZ, -0x1 ;  /* 0xffffffffff0b7424 */ /* 0x000fe200078e00ff */
[----:B--2---:R-:W-:-:S04]  /*ea50*/  ISETP.GE.U32.AND P0, PT, R16, UR4, PT ;  /* 0x0000000410007c0c */ /* 0x004fc8000bf06070 */
[----:B---3--:R-:W-:-:S13]  /*ea60*/  ISETP.GE.U32.AND.EX P0, PT, R17, UR5, PT, P0 ;  /* 0x0000000511007c0c */ /* 0x008fda000bf06100 */
[----:B------:R-:W-:Y:S05]  /*ea70*/  @P0 BRA `(.L_x_294) ;  /* 0x00000004005c0947 */ /* 0x000fea0003800000 */
        /* <DEDUP_REMOVED lines=18> */
.L_x_295:
[-CC-:B------:R-:W-:Y:S01]  /*eba0*/  SHF.R.U64 R11, R8, R12.reuse, R9.reuse ;  /* 0x0000000c080b7219 */ /* 0x180fe20000001209 */
[----:B------:R-:W0:Y:S01]  /*ebb0*/  LDC.64 R20, c[0x0][0x640] ;  /* 0x00019000ff147b82 */ /* 0x000e220000000a00 */
[----:B------:R-:W-:Y:S01]  /*ebc0*/  SHF.R.U32.HI R3, RZ, R12, R9 ;  /* 0x0000000cff037219 */ /* 0x000fe20000011609 */
[----:B------:R-:W-:Y:S01]  /*ebd0*/  ULDC UR4, c[0x0][0x150] ;  /* 0x0000540000047ab9 */ /* 0x000fe20000000800 */
[----:B------:R-:W-:Y:S01]  /*ebe0*/  IADD3 R7, P0, RZ, -R11, RZ ;  /* 0x8000000bff077210 */ /* 0x000fe20007f1e0ff */
[----:B------:R-:W-:Y:S01]  /*ebf0*/  IMAD.MOV.U32 R4, RZ, RZ, R16 ;  /* 0x000000ffff047224 */ /* 0x000fe200078e0010 */
[----:B------:R-:W-:Y:S01]  /*ec00*/  I2FP.F32.U32 R6, R2 ;  /* 0x0000000200067245 */ /* 0x000fe20000201000 */
[----:B------:R-:W-:Y:S02]  /*ec10*/  IMAD.MOV.U32 R5, RZ, RZ, R17 ;  /* 0x000000ffff057224 */ /* 0x000fe400078e0011 */
[----:B------:R-:W1:Y:S01]  /*ec20*/  LDC R10, c[0x0][0x618] ;  /* 0x00018600ff0a7b82 */ /* 0x000e620000000800 */
[----:B------:R-:W-:-:S02]  /*ec30*/  IMAD.X R3, RZ, RZ, ~R3, P0 ;  /* 0x000000ffff037224 */ /* 0x000fc400000e0e03 */
[----:B------:R-:W-:Y:S01]  /*ec40*/  FMUL R9, R6, UR4 ;  /* 0x0000000406097c20 */ /* 0x000fe20008400000 */
[----:B------:R-:W-:Y:S01]  /*ec50*/  IMAD.WIDE.U32 R4, R7, R14, R4 ;  /* 0x0000000e07047225 */ /* 0x000fe200078e0004 */
[----:B------:R-:W-:-:S03]  /*ec60*/  ULDC UR4, c[0x0][0x154] ;  /* 0x0000550000047ab9 */ /* 0x000fc60000000800 */
[----:B------:R-:W-:Y:S01]  /*ec70*/  IMAD R6, R3, R14, RZ ;  /* 0x0000000e03067224 */ /* 0x000fe200078e02ff */
[----:B------:R-:W2:Y:S01]  /*ec80*/  LDC R13, c[0x0][0x144] ;  /* 0x00005100ff0d7b82 */ /* 0x000ea20000000800 */
[----:B------:R-:W3:Y:S02]  /*ec90*/  F2I.U32.TRUNC.NTZ R9, R9 ;  /* 0x0000000900097305 */ /* 0x000ee4000020f000 */
[----:B------:R-:W-:Y:S02]  /*eca0*/  IMAD R3, R7, R15, R6 ;  /* 0x0000000f07037224 */ /* 0x000fe400078e0206 */
[----:B------:R-:W-:Y:S02]  /*ecb0*/  IMAD.MOV.U32 R6, RZ, RZ, -0x1 ;  /* 0xffffffffff067424 */ /* 0x000fe400078e00ff */
[----:B------:R-:W-:Y:S01]  /*ecc0*/  IMAD.IADD R3, R5, 0x1, R3 ;  /* 0x0000000105037824 */ /* 0x000fe200078e0203 */
[----:B------:R-:W4:Y:S01]  /*ecd0*/  LDC R12, c[0x0][0x608] ;  /* 0x00018200ff0c7b82 */ /* 0x000f220000000800 */
[----:B------:R-:W-:-:S02]  /*ece0*/  I2FP.F32.U32 R5, R0 ;  /* 0x0000000000057245 */ /* 0x000fc40000201000 */
[----:B0-----:R-:W-:-:S03]  /*ecf0*/  ISETP.NE.U32.AND P0, PT, R20, RZ, PT ;  /* 0x000000ff1400720c */ /* 0x001fc60003f05070 */
[----:B------:R-:W-:Y:S01]  /*ed00*/  FMUL R5, R5, UR4 ;  /* 0x0000000405057c20 */ /* 0x000fe20008400000 */
[----:B------:R-:W-:Y:S01]  /*ed10*/  ISETP.NE.AND.EX P0, PT, R21, RZ, PT, P0 ;  /* 0x000000ff1500720c */ /* 0x000fe20003f05300 */
[----:B------:R-:W0:Y:S01]  /*ed20*/  LDC R7, c[0x0][0x658] ;  /* 0x00019600ff077b82 */ /* 0x000e220000000800 */
[-C--:B-1----:R-:W-:Y:S01]  /*ed30*/  SHF.R.U64 R8, R4, R10.reuse, R3 ;  /* 0x0000000a04087219 */ /* 0x082fe20000001203 */
[----:B---3--:R-:W-:Y:S01]  /*ed40*/  IMAD.MOV R4, RZ, RZ, -R9 ;  /* 0x000000ffff047224 */ /* 0x008fe200078e0a09 */
[----:B------:R-:W-:Y:S02]  /*ed50*/  SHF.R.U32.HI R3, RZ, R10, R3 ;  /* 0x0000000aff037219 */ /* 0x000fe40000011603 */
[----:B------:R1:W3:Y:S03]  /*ed60*/  F2I.U32.TRUNC.NTZ R10, R5 ;  /* 0x00000005000a7305 */ /* 0x0002e6000020f000 */
[----:B------:R-:W1:Y:S01]  /*ed70*/  LDC R17, c[0x0][0x148] ;  /* 0x00005200ff117b82 */ /* 0x000e620000000800 */
[----:B--2---:R-:W-:-:S02]  /*ed80*/  IMAD R19, R13, R4, R2 ;  /* 0x000000040d137224 */ /* 0x004fc400078e0202 */
[----:B------:R-:W-:-:S05]  /*ed90*/  IMAD.MOV.U32 R4, RZ, RZ, 0x1 ;  /* 0x00000001ff047424 */ /* 0x000fca00078e00ff */
[----:B------:R-:W2:Y:S01]  /*eda0*/  LDC R14, c[0x0][0x600] ;  /* 0x00018000ff0e7b82 */ /* 0x000ea20000000800 */
[-CC-:B----4-:R-:W-:Y:S02]  /*edb0*/  SHF.R.U64 R13, R8, R12.reuse, R3.reuse ;  /* 0x0000000c080d7219 */ /* 0x190fe40000001203 */
[----:B------:R-:W-:-:S05]  /*edc0*/  SHF.R.U32.HI R2, RZ, R12, R3 ;  /* 0x0000000cff027219 */ /* 0x000fca0000011603 */
[----:B------:R-:W4:Y:S01]  /*edd0*/  LDC R16, c[0x0][0x648] ;  /* 0x00019200ff107b82 */ /* 0x000f220000000800 */
[-CC-:B0-----:R-:W-:Y:S02]  /*ede0*/  SHF.R.U64 R15, R13, R7.reuse, R2.reuse ;  /* 0x000000070d0f7219 */ /* 0x181fe40000001202 */
[-C--:B------:R-:W-:Y:S02]  /*edf0*/  SHF.L.U32 R6, R6, R7.reuse, RZ ;  /* 0x0000000706067219 */ /* 0x080fe400000006ff */
[-C--:B------:R-:W-:Y:S01]  /*ee00*/  SHF.R.U32.HI R3, RZ, R7.reuse, R2 ;  /* 0x00000007ff037219 */ /* 0x080fe20000011602 */
[----:B------:R-:W-:Y:S01]  /*ee10*/  IMAD.MOV.U32 R2, RZ, RZ, R15 ;  /* 0x000000ffff027224 */ /* 0x000fe200078e000f */
[----:B------:R-:W-:Y:S01]  /*ee20*/  SHF.L.U32 R12, R4, R7, RZ ;  /* 0x00000007040c7219 */ /* 0x000fe200000006ff */
[----:B------:R-:W0:Y:S01]  /*ee30*/  LDC R18, c[0x0][0x638] ;  /* 0x00018e00ff127b82 */ /* 0x000e220000000800 */
[----:B------:R-:W-:-:S07]  /*ee40*/  LOP3.LUT R22, RZ, R6, RZ, 0x33, !PT ;  /* 0x00000006ff167212 */ /* 0x000fce00078e33ff */
        /* <DEDUP_REMOVED lines=12> */
.L_x_296:
[----:B----4-:R-:W-:Y:S01]  /*ef10*/  SHF.R.U64 R3, R2, R16, R3 ;  /* 0x0000001002037219 */ /* 0x010fe20000001203 */
[----:B--2---:R-:W-:Y:S01]  /*ef20*/  VIADD R5, R14, 0xffffffff ;  /* 0xffffffff0e057836 */ /* 0x004fe20000000000 */
[----:B------:R-:W-:Y:S01]  /*ef30*/  LOP3.LUT R2, R13, R22, RZ, 0xc0, !PT ;  /* 0x000000160d027212 */ /* 0x000fe200078ec0ff */
[----:B------:R-:W-:Y:S02]  /*ef40*/  IMAD.MOV R10, RZ, RZ, -R10 ;  /* 0x000000ffff0a7224 */ /* 0x000fe400078e0a0a */
[----:B------:R-:W-:Y:S02]  /*ef50*/  IMAD.MOV R4, RZ, RZ, -R3 ;  /* 0x000000ffff047224 */ /* 0x000fe400078e0a03 */
[----:B------:R-:W-:Y:S01]  /*ef60*/  IMAD R2, R12, R3, R2 ;  /* 0x000000030c027224 */ /* 0x000fe200078e0202 */
[----:B------:R-:W-:Y:S01]  /*ef70*/  LOP3.LUT R3, R8, R5, RZ, 0xc0, !PT ;  /* 0x0000000508037212 */ /* 0x000fe200078ec0ff */
[----:B------:R-:W-:Y:S02]  /*ef80*/  @P4 IMAD R19, R17, R10, R0 ;  /* 0x0000000a11134224 */ /* 0x000fe400078e0200 */
[----:B0-----:R-:W-:-:S02]  /*ef90*/  IMAD R0, R4, R18, R15 ;  /* 0x0000001204007224 */ /* 0x001fc400078e020f */
[----:B------:R-:W-:Y:S02]  /*efa0*/  IMAD R5, R2, R23, R19 ;  /* 0x0000001702057224 */ /* 0x000fe400078e0213 */
[----:B------:R-:W-:Y:S02]  /*efb0*/  IMAD R0, R0, R14, R3 ;  /* 0x0000000e00007224 */ /* 0x000fe400078e0203 */
[----:B------:R-:W-:-:S03]  /*efc0*/  IMAD.MOV.U32 R4, RZ, RZ, 0x1 ;  /* 0x00000001ff047424 */ /* 0x000fc600078e00ff */
[----:B------:R-:W-:Y:S02]  /*efd0*/  SEL R6, R0, R5, !P4 ;  /* 0x0000000500067207 */ /* 0x000fe40006000000 */
[----:B------:R-:W-:-:S07]  /*efe0*/  SEL R5, R5, R0, !P4 ;  /* 0x0000000005057207 */ /* 0x000fce0006000000 */
.L_x_294:
[----:B------:R-:W-:-:S08]  /*eff0*/  NOP ;  /* 0x0000000000007918 */ /* 0x000fd00000000000 */
[----:B------:R-:W0:-:S00]  /*f000*/  USETMAXREG.DEALLOC.CTAPOOL 0x28 ;  /* 0x00000028000079c8 */ /* 0x000e0000080e0500 */
[----:B------:R-:W-:-:S13]  /*f010*/  ISETP.NE.AND P0, PT, RZ, UR8, PT ;  /* 0x00000008ff007c0c */ /* 0x000fda000bf05270 */
[----:B------:R-:W-:Y:S05]  /*f020*/  @P0 EXIT ;  /* 0x000000000000094d */ /* 0x000fea0003800000 */
[----:B0-----:R-:W-:Y:S01]  /*f030*/  LOP3.LUT P0, RZ, R4, 0xff, RZ, 0xc0, !PT ;  /* 0x000000ff04ff7812 */ /* 0x001fe2000780c0ff */
[----:B------:R-:W-:Y:S02]  /*f040*/  IMAD.MOV.U32 R0, RZ, RZ, 0x1 ;  /* 0x00000001ff007424 */ /* 0x000fe400078e00ff */
[----:B------:R-:W-:-:S10]  /*f050*/  IMAD.MOV.U32 R8, RZ, RZ, RZ ;  /* 0x000000ffff087224 */ /* 0x000fd400078e00ff */
[----:B------:R-:W-:Y:S05]  /*f060*/  @!P0 BRA `(.L_x_297) ;  /* 0x0000000c00508947 */ /* 0x000fea0003800000 */
[----:B------:R-:W0:Y:S01]  /*f070*/  S2R R2, SR_TID.X ;  /* 0x0000000000027919 */ /* 0x000e220000002100 */
[----:B------:R-:W-:Y:S01]  /*f080*/  ULDC UR4, c[0x0][0x28c] ;  /* 0x0000a30000047ab9 */ /* 0x000fe20000000800 */
[----:B------:R-:W-:Y:S01]  /*f090*/  ULDC UR6, c[0x0][0x658] ;  /* 0x0001960000067ab9 */ /* 0x000fe20000000800 */
[----:B------:R-:W-:Y:S01]  /*f0a0*/  UIADD3 UR10, UR4, 0x1f, URZ ;  /* 0x0000001f040a7890 */ /* 0x000fe2000fffe03f */
[----:B------:R-:W-:Y:S01]  /*f0b0*/  BSSY B0, `(.L_x_297) ;  /* 0x00000cf000007945 */ /* 0x000fe20003800000 */
[----:B------:R-:W-:Y:S01]  /*f0c0*/  UMOV UR7, 0xffffffff ;  /* 0xffffffff00077882 */ /* 0x000fe20000000000 */
[----:B------:R-:W-:Y:S01]  /*f0d0*/  ULDC UR5, c[0x0][0x600] ;  /* 0x0001800000057ab9 */ /* 0x000fe20000000800 */
[----:B------:R-:W-:Y:S01]  /*f0e0*/  UMOV UR9, 0x1 ;  /* 0x0000000100097882 */ /* 0x000fe20000000000 */
[----:B------:R-:W-:Y:S01]  /*f0f0*/  USHF.L.U32 UR7, UR7, UR6, URZ ;  /* 0x0000000607077299 */ /* 0x000fe2000800063f */
[----:B------:R-:W-:Y:S01]  /*f100*/  IMAD.MOV.U32 R9, RZ, RZ, 0x1 ;  /* 0x00000001ff097424 */ /* 0x000fe200078e00ff */
[----:B------:R-:W-:Y:S01]  /*f110*/  UIADD3 UR4, UR5, -0x1, URZ ;  /* 0xffffffff05047890 */ /* 0x000fe2000fffe03f */
[----:B------:R-:W-:Y:S01]  /*f120*/  IMAD.MOV.U32 R0, RZ, RZ, 0x1 ;  /* 0x00000001ff007424 */ /* 0x000fe200078e00ff */
[----:B------:R-:W-:Y:S01]  /*f130*/  USHF.R.S32.HI UR11, URZ, 0x1f, UR10 ;  /* 0x0000001f3f0b7899 */ /* 0x000fe2000801140a */
[----:B------:R-:W-:Y:S01]  /*f140*/  IMAD.MOV.U32 R8, RZ, RZ, RZ ;  /* 0x000000ffff087224 */ /* 0x000fe200078e00ff */
[----:B------:R-:W-:Y:S01]  /*f150*/  ULDC UR8, c[0x0][0xc] ;  /* 0x0000030000087ab9 */ /* 0x000fe20000000800 */
[----:B------:R-:W-:-:S02]  /*f160*/  USHF.L.U32 UR5, UR9, UR6, URZ ;  /* 0x0000000609057299 */ /* 0x000fc4000800063f */
[----:B------:R-:W-:Y:S01]  /*f170*/  ULEA.HI UR11, UR11, UR10, URZ, 0x5 ;  /* 0x0000000a0b0b7291 */ /* 0x000fe2000f8f283f */
[----:B------:R-:W-:Y:S01]  /*f180*/  ULDC UR9, c[0x0][0x10] ;  /* 0x0000040000097ab9 */ /* 0x000fe20000000800 */
[----:B------:R-:W-:Y:S02]  /*f190*/  ULOP3.LUT UR6, URZ, UR7, URZ, 0x33, !UPT ;  /* 0x000000073f067292 */ /* 0x000fe4000f8e333f */
[----:B------:R-:W-:Y:S01]  /*f1a0*/  UIMAD.WIDE.U32 UR8, UR8, UR9, URZ ;  /* 0x00000009080872a5 */ /* 0x000fe2000f8e003f */
[----:B------:R-:W-:Y:S01]  /*f1b0*/  ULDC UR7, c[0x0][0x14] ;  /* 0x0000050000077ab9 */ /* 0x000fe20000000800 */
[----:B------:R-:W-:Y:S02]  /*f1c0*/  USHF.R.S32.HI UR20, URZ, 0x5, UR11 ;  /* 0x000000053f147899 */ /* 0x000fe4000801140b */
[----:B------:R-:W-:Y:S02]  /*f1d0*/  UIMAD.WIDE.U32 UR22, UR8, UR7, URZ ;  /* 0x00000007081672a5 */ /* 0x000fe4000f8e003f */
[----:B------:R-:W-:-:S02]  /*f1e0*/  UIMAD UR18, UR9, UR7, URZ ;  /* 0x00000007091272a4 */ /* 0x000fc4000f8e023f */
[----:B------:R-:W-:Y:S01]  /*f1f0*/  ULOP3.LUT UR26, UR13, 0x2, URZ, 0xfc, !UPT ;  /* 0x000000020d1a7892 */ /* 0x000fe2000f8efc3f */
[C---:B0-----:R-:W-:Y:S01]  /*f200*/  LOP3.LUT P2, RZ, R2.reuse, 0x7f, RZ, 0xc0, !PT ;  /* 0x0000007f02ff7812 */ /* 0x041fe2000784c0ff */
[----:B------:R-:W-:Y:S01]  /*f210*/  UIADD3 UR18, UR23, UR18, URZ ;  /* 0x0000001217127290 */ /* 0x000fe2000fffe03f */
[----:B------:R-:W-:Y:S01]  /*f220*/  LOP3.LUT P0, RZ, R2, 0x1f, RZ, 0xc0, !PT ;  /* 0x0000001f02ff7812 */ /* 0x000fe2000780c0ff */
[----:B------:R-:W-:Y:S01]  /*f230*/  UIADD3 UR27, UR20, 0x1, URZ ;  /* 0x00000001141b7890 */ /* 0x000fe2000fffe03f */
[----:B------:R-:W-:Y:S02]  /*f240*/  ULDC.64 UR24, c[0x0][0x198] ;  /* 0x0000660000187ab9 */ /* 0x000fe40000000a00 */
[----:B------:R-:W-:-:S13]  /*f250*/  PLOP3.LUT P0, PT, P0, P2, PT, 0x8a, 0x0 ;  /* 0x000000000000781c */ /* 0x000fda0000705172 */
.L_x_309:
[----:B------:R-:W-:-:S03]  /*f260*/  UMOV UR7, 0xffffffff ;  /* 0xffffffff00077882 */ /* 0x000fc60000000000 */
[----:B------:R-:W-:Y:S05]  /*f270*/  BRA.DIV UR7, `(.L_x_298) ;  /* 0x0000000e07ec7947 */ /* 0x000fea000b800000 */
[----:B------:R-:W-:-:S13]  /*f280*/  ELECT P1, URZ, PT ;  /* 0x00000000003f782f */ /* 0x000fda0003820000 */
.L_x_321:
[----:B------:R-:W0:Y:S01]  /*f290*/  LDC R2, c[0x0][0x28c] ;  /* 0x0000a300ff027b82 */ /* 0x000e220000000800 */
[----:B------:R-:W-:Y:S01]  /*f2a0*/  BSSY B1, `(.L_x_299) ;  /* 0x0000038000017945 */ /* 0x000fe20003800000 */
[----:B0-----:R-:W-:-:S13]  /*f2b0*/  ISETP.LT.OR P1, PT, R2, 0x1, !P1 ;  /* 0x000000010200780c */ /* 0x001fda0004f21670 */
[----:B------:R-:W-:Y:S05]  /*f2c0*/  @P1 BRA `(.L_x_300) ;  /* 0x0000000000d41947 */ /* 0x000fea0003800000 */
[----:B------:R-:W-:Y:S02]  /*f2d0*/  IMAD.SHL.U32 R6, R6, 0x80, RZ ;  /* 0x0000008006067824 */ /* 0x000fe400078e00ff */
[----:B------:R-:W-:Y:S02]  /*f2e0*/  IMAD.SHL.U32 R7, R5, 0x100, RZ ;  /* 0x0000010005077824 */ /* 0x000fe400078e00ff */
[----:B------:R-:W-:Y:S02]  /*f2f0*/  IMAD.MOV.U32 R12, RZ, RZ, RZ ;  /* 0x000000ffff0c7224 */ /* 0x000fe400078e00ff */
[----:B------:R-:W-:Y:S02]  /*f300*/  IMAD.U32 R14, RZ, RZ, UR27 ;  /* 0x0000001bff0e7e24 */ /* 0x000fe4000f8e00ff */
[----:B------:R-:W-:Y:S02]  /*f310*/  IMAD.MOV.U32 R2, RZ, RZ, R0 ;  /* 0x000000ffff027224 */ /* 0x000fe400078e0000 */
[----:B------:R-:W-:-:S07]  /*f320*/  IMAD.MOV.U32 R3, RZ, RZ, R8 ;  /* 0x000000ffff037224 */ /* 0x000fce00078e0008 */
.L_x_304:
[----:B------:R-:W0:Y:S01]  /*f330*/  S2R R5, SR_CgaCtaId ;  /* 0x0000000000057919 */ /* 0x000e220000008800 */
[----:B------:R-:W-:-:S04]  /*f340*/  MOV R4, 0x400 ;  /* 0x0000040000047802 */ /* 0x000fc80000000f00 */
[----:B0-----:R-:W-:Y:S02]  /*f350*/  LEA R10, R5, R4, 0x18 ;  /* 0x00000004050a7211 */ /* 0x001fe400078ec0ff */
[----:B------:R-:W-:Y:S01]  /*f360*/  SHF.L.U32 R4, R2, 0x1f, RZ ;  /* 0x0000001f02047819 */ /* 0x000fe200000006ff */
[----:B------:R-:W0:Y:S02]  /*f370*/  @!P2 LDC R5, c[0x0][0x500] ;  /* 0x00014000ff05ab82 */ /* 0x000e240000000800 */
[----:B------:R-:W-:-:S04]  /*f380*/  IMAD R13, R3, 0x8, R10 ;  /* 0x00000008030d7824 */ /* 0x000fc800078e020a */
[----:B------:R-:W1:Y:S02]  /*f390*/  SYNCS.PHASECHK.TRANS64.TRYWAIT P1, [R13+URZ+0x28], R4 ;  /* 0x000028040d0075a7 */ /* 0x000e64000802017f */
[----:B-1----:R-:W-:Y:S05]  /*f3a0*/  @!P1 BRA `(.L_x_301) ;  /* 0x0000000c00c09947 */ /* 0x002fea0003800000 */
.L_x_322:
[----:B------:R-:W-:Y:S01]  /*f3b0*/  UPRMT UR7, UR26, 0x9910, URZ ;  /* 0x000099101a077896 */ /* 0x000fe2000800003f */
[----:B0-----:R0:W-:Y:S03]  /*f3c0*/  @!P2 SYNCS.ARRIVE.TRANS64 RZ, [R13+URZ], R5 ;  /* 0x000000050dffa9a7 */ /* 0x0011e6000800003f */
[----:B------:R-:W-:-:S06]  /*f3d0*/  UISETP.NE.AND UP0, UPT, UR7, 0x2, UPT ;  /* 0x000000020700788c */ /* 0x000fcc000bf05270 */
[----:B------:R-:W-:-:S13]  /*f3e0*/  PLOP3.LUT P1, PT, PT, PT, UP0, 0x80, 0x0 ;  /* 0x000000000000781c */ /* 0x000fda0003f2f008 */
[----:B0-----:R-:W-:Y:S05]  /*f3f0*/  @P1 BRA `(.L_x_302) ;  /* 0x0000000000041947 */ /* 0x001fea0003800000 */
[----:B------:R-:W-:Y:S01]  /*f400*/  BPT.TRAP 0x1 ;  /* 0x000000040000795c */ /* 0x000fe20000300000 */
.L_x_302:
[----:B------:R-:W-:Y:S05]  /*f410*/  @P0 BRA `(.L_x_303) ;  /* 0x0000000000040947 */ /* 0x000fea0003800000 */
[----:B------:R-:W-:Y:S01]  /*f420*/  BPT.TRAP 0x1 ;  /* 0x000000040000795c */ /* 0x000fe20000300000 */
.L_x_303:
[--C-:B-1----:R-:W-:Y:S01]  /*f430*/  IMAD R4, R3, 0x2000, R10.reuse ;  /* 0x0000200003047824 */ /* 0x102fe200078e020a */
[----:B------:R-:W-:Y:S01]  /*f440*/  R2UR UR9, R13 ;  /* 0x000000000d0972ca */ /* 0x000fe200000e0000 */
[----:B------:R-:W-:Y:S01]  /*f450*/  IMAD R10, R3, 0x1000, R10 ;  /* 0x00001000030a7824 */ /* 0x000fe200078e020a */
[----:B------:R-:W-:Y:S01]  /*f460*/  UIADD3 UR14, UP0, UR24, 0xf0, URZ ;  /* 0x000000f0180e7890 */ /* 0x000fe2000ff1e03f */
[----:B------:R-:W-:Y:S01]  /*f470*/  VIADD R14, R14, 0xffffffff ;  /* 0xffffffff0e0e7836 */ /* 0x000fe20000000000 */
[----:B------:R-:W-:Y:S01]  /*f480*/  R2UR UR7, R4 ;  /* 0x00000000040772ca */ /* 0x000fe200000e0000 */
[----:B------:R-:W-:Y:S01]  /*f490*/  UIADD3 UR28, UP1, UR24, 0x1f0, URZ ;  /* 0x000001f0181c7890 */ /* 0x000fe2000ff3e03f */
[----:B------:R-:W-:Y:S01]  /*f4a0*/  R2UR UR8, R10 ;  /* 0x000000000a0872ca */ /* 0x000fe200000e0000 */
[----:B------:R-:W-:Y:S01]  /*f4b0*/  UIADD3.X UR15, URZ, UR25, URZ, UP0, !UPT ;  /* 0x000000193f0f7290 */ /* 0x000fe200087fe43f */
[----:B------:R-:W-:Y:S01]  /*f4c0*/  R2UR UR11, R7 ;  /* 0x00000000070b72ca */ /* 0x000fe200000e0000 */
[----:B------:R-:W-:Y:S01]  /*f4d0*/  VIADD R3, R3, 0x1 ;  /* 0x0000000103037836 */ /* 0x000fe20000000000 */
[----:B------:R-:W-:Y:S01]  /*f4e0*/  R2UR UR10, R12 ;  /* 0x000000000c0a72ca */ /* 0x000fe200000e0000 */
[----:B------:R-:W-:Y:S01]  /*f4f0*/  UIADD3.X UR29, URZ, UR25, URZ, UP1, !UPT ;  /* 0x000000193f1d7290 */ /* 0x000fe20008ffe43f */
[----:B------:R-:W-:Y:S01]  /*f500*/  R2UR UR12, R11 ;  /* 0x000000000b0c72ca */ /* 0x000fe200000e0000 */
[----:B------:R-:W-:Y:S01]  /*f510*/  UMOV UR16, 0x0 ;  /* 0x0000000000107882 */ /* 0x000fe20000000000 */
[----:B------:R-:W-:Y:S01]  /*f520*/  R2UR UR21, R6 ;  /* 0x00000000061572ca */ /* 0x000fe200000e0000 */
[----:B------:R-:W-:Y:S01]  /*f530*/  UMOV UR17, 0x10000000 ;  /* 0x1000000000117882 */ /* 0x000fe20000000000 */
[----:B------:R-:W-:Y:S01]  /*f540*/  ISETP.GT.AND P3, PT, R14, 0x1, PT ;  /* 0x000000010e00780c */ /* 0x000fe20003f64270 */
[----:B------:R-:W-:Y:S01]  /*f550*/  UIADD3 UR7, UR7, 0x100, URZ ;  /* 0x0000010007077890 */ /* 0x000fe2000fffe03f */
[----:B------:R-:W-:Y:S01]  /*f560*/  ISETP.NE.AND P1, PT, R3, 0x5, PT ;  /* 0x000000050300780c */ /* 0x000fe20003f25270 */
[----:B------:R-:W-:Y:S01]  /*f570*/  UIADD3 UR19, UR8, 0xa100, URZ ;  /* 0x0000a10008137890 */ /* 0x000fe2000fffe03f */
[----:B------:R-:W-:-:S02]  /*f580*/  VIADD R12, R12, 0x20 ;  /* 0x000000200c0c7836 */ /* 0x000fc40000000000 */
[----:B------:R-:W-:Y:S02]  /*f590*/  SEL R5, RZ, 0x1, P1 ;  /* 0x00000001ff057807 */ /* 0x000fe40000800000 */
[----:B------:R-:W-:Y:S01]  /*f5a0*/  UMOV UR8, UR7 ;  /* 0x0000000700087c82 */ /* 0x000fe20008000000 */
[----:B------:R-:W-:Y:S01]  /*f5b0*/  SEL R3, R3, RZ, P1 ;  /* 0x000000ff03037207 */ /* 0x000fe20000800000 */
[----:B------:R0:W-:Y:S01]  /*f5c0*/  UTMALDG.3D [UR8], [UR14], desc[UR16] ;  /* 0x000010080e0075b4 */ /* 0x0001e20008011000 */
[----:B------:R-:W-:Y:S01]  /*f5d0*/  LOP3.LUT R2, R2, R5, RZ, 0x3c, !PT ;  /* 0x0000000502027212 */ /* 0x000fe200078e3cff */
[----:B0-----:R-:W-:Y:S01]  /*f5e0*/  UMOV UR8, UR19 ;  /* 0x0000001300087c82 */ /* 0x001fe20008000000 */
[----:B------:R-:W-:Y:S02]  /*f5f0*/  UMOV UR11, UR21 ;  /* 0x00000015000b7c82 */ /* 0x000fe40008000000 */
[----:B------:R0:W-:Y:S02]  /*f600*/  UTMALDG.3D [UR8], [UR28], desc[UR16] ;  /* 0x000010081c0075b4 */ /* 0x0001e40008011000 */
[----:B0-----:R-:W-:Y:S05]  /*f610*/  @P3 BRA `(.L_x_304) ;  /* 0xfffffffc00443947 */ /* 0x001fea000383ffff */
.L_x_300:
[----:B------:R-:W-:Y:S05]  /*f620*/  BSYNC B1 ;  /* 0x0000000000017941 */ /* 0x000fea0003800000 */
.L_x_299:
[----:B------:R-:W2:Y:S01]  /*f630*/  LDL.LU R15, [R1+0x78] ;  /* 0x00007800010f7983 */ /* 0x000ea20000300800 */
[----:B------:R-:W-:Y:S01]  /*f640*/  LOP3.LUT P5, RZ, R9, 0xff, RZ, 0xc0, !PT ;  /* 0x000000ff09ff7812 */ /* 0x000fe200078ac0ff */
[----:B------:R-:W-:Y:S01]  /*f650*/  VIADD R8, R8, UR20 ;  /* 0x0000001408087c36 */ /* 0x000fe20008000000 */
[----:B------:R-:W-:Y:S01]  /*f660*/  ULDC.64 UR8, c[0x0][0x650] ;  /* 0x0001940000087ab9 */ /* 0x000fe20000000a00 */
[----:B------:R-:W3:Y:S01]  /*f670*/  LDL.LU R13, [R1+0x7c] ;  /* 0x00007c00010d7983 */ /* 0x000ee20000300800 */
[----:B------:R-:W-:Y:S01]  /*f680*/  IMAD.U32 R5, RZ, RZ, UR20 ;  /* 0x00000014ff057e24 */ /* 0x000fe2000f8e00ff */
[----:B------:R-:W-:Y:S01]  /*f690*/  UISETP.GE.U32.AND UP0, UPT, UR20, 0x5, UPT ;  /* 0x000000051400788c */ /* 0x000fe2000bf06070 */
[----:B------:R-:W-:Y:S01]  /*f6a0*/  ISETP.GT.U32.AND P1, PT, R8, 0x4, PT ;  /* 0x000000040800780c */ /* 0x000fe20003f24070 */
[----:B------:R-:W-:Y:S01]  /*f6b0*/  BSSY B1, `(.L_x_305) ;  /* 0x000006c000017945 */ /* 0x000fe20003800000 */
[----:B------:R-:W-:Y:S01]  /*f6c0*/  IMAD.MOV.U32 R6, RZ, RZ, -0x1 ;  /* 0xffffffffff067424 */ /* 0x000fe200078e00ff */
[----:B------:R-:W-:Y:S01]  /*f6d0*/  PRMT R9, RZ, 0x7610, R9 ;  /* 0x00007610ff097816 */ /* 0x000fe20000000009 */
[----:B------:R-:W-:Y:S01]  /*f6e0*/  IMAD.MOV.U32 R11, RZ, RZ, -0x1 ;  /* 0xffffffffff0b7424 */ /* 0x000fe200078e00ff */
[----:B------:R-:W-:-:S02]  /*f6f0*/  ISETP.LT.U32.AND P1, PT, R5, 0x5, P1 ;  /* 0x000000050500780c */ /* 0x000fc40000f21070 */
[----:B------:R-:W0:Y:S01]  /*f700*/  @P5 S2R R3, SR_CgaCtaId ;  /* 0x0000000000035919 */ /* 0x000e220000008800 */
[----:B------:R-:W-:Y:S02]  /*f710*/  @P5 MOV R2, 0x400 ;  /* 0x0000040000025802 */ /* 0x000fe40000000f00 */
[----:B------:R-:W-:Y:S02]  /*f720*/  PLOP3.LUT P3, PT, PT, PT, UP0, 0x80, 0x0 ;  /* 0x000000000000781c */ /* 0x000fe40003f6f008 */
[----:B0-----:R-:W-:Y:S01]  /*f730*/  @P5 LEA R4, R3, R2, 0x18 ;  /* 0x0000000203045211 */ /* 0x001fe200078ec0ff */
[----:B------:R-:W-:-:S03]  /*f740*/  IMAD.WIDE.U32 R2, R8, -0x33333333, RZ ;  /* 0xcccccccd08027825 */ /* 0x000fc600078e00ff */
[----:B------:R0:W-:Y:S02]  /*f750*/  @P5 SYNCS.ARRIVE.TRANS64.A1T0 RZ, [R4+URZ+0x68], RZ ;  /* 0x000068ff04ff59a7 */ /* 0x0001e4000810003f */
[----:B------:R-:W-:Y:S02]  /*f760*/  SHF.R.U32.HI R5, RZ, 0x2, R3 ;  /* 0x00000002ff057819 */ /* 0x000fe40000011603 */
[----:B------:R-:W-:Y:S02]  /*f770*/  SEL R3, RZ, 0x1, !P1 ;  /* 0x00000001ff037807 */ /* 0x000fe40004800000 */
[----:B------:R-:W-:Y:S01]  /*f780*/  PRMT R2, RZ, 0x7610, R2 ;  /* 0x00007610ff027816 */ /* 0x000fe20000000002 */
[----:B------:R-:W-:Y:S01]  /*f790*/  IMAD R8, R5, -0x5, R8 ;  /* 0xfffffffb05087824 */ /* 0x000fe200078e0208 */
[----:B------:R-:W-:-:S04]  /*f7a0*/  LOP3.LUT R0, R0, R3, RZ, 0x3c, !PT ;  /* 0x0000000300007212 */ /* 0x000fc800078e3cff */
[----:B------:R-:W-:Y:S01]  /*f7b0*/  @P3 LOP3.LUT R0, R0, 0x1, R5, 0x78, !PT ;  /* 0x0000000100003812 */ /* 0x000fe200078e7805 */
[----:B------:R-:W-:Y:S01]  /*f7c0*/  IMAD.MOV.U32 R5, RZ, RZ, -0x1 ;  /* 0xffffffffff057424 */ /* 0x000fe200078e00ff */
[----:B---3--:R-:W-:-:S04]  /*f7d0*/  IADD3 R13, P5, R13, UR22, RZ ;  /* 0x000000160d0d7c10 */ /* 0x008fc8000ffbe0ff */
[----:B--2---:R-:W-:Y:S01]  /*f7e0*/  IADD3.X R15, R15, UR18, RZ, P5, !PT ;  /* 0x000000120f0f7c10 */ /* 0x004fe2000affe4ff */
[----:B------:R0:W-:Y:S01]  /*f7f0*/  STL [R1+0x7c], R13 ;  /* 0x00007c0d01007387 */ /* 0x0001e20000100800 */
[----:B------:R-:W-:-:S03]  /*f800*/  ISETP.GE.U32.AND P1, PT, R13, UR8, PT ;  /* 0x000000080d007c0c */ /* 0x000fc6000bf26070 */
[----:B------:R0:W-:Y:S01]  /*f810*/  STL [R1+0x78], R15 ;  /* 0x0000780f01007387 */ /* 0x0001e20000100800 */
[----:B------:R-:W-:-:S13]  /*f820*/  ISETP.GE.U32.AND.EX P1, PT, R15, UR9, PT, P1 ;  /* 0x000000090f007c0c */ /* 0x000fda000bf26110 */
[----:B0-----:R-:W-:Y:S05]  /*f830*/  @P1 BRA `(.L_x_306) ;  /* 0x00000004004c1947 */ /* 0x001fea0003800000 */
[----:B------:R-:W-:Y:S01]  /*f840*/  ULDC.64 UR8, c[0x0][0x628] ;  /* 0x00018a0000087ab9 */ /* 0x000fe20000000a00 */
[----:B------:R-:W0:Y:S01]  /*f850*/  S2R R12, SR_CTAID.X ;  /* 0x00000000000c7919 */ /* 0x000e220000002500 */
[----:B------:R-:W-:Y:S01]  /*f860*/  ISETP.NE.U32.AND P1, PT, RZ, UR8, PT ;  /* 0x00000008ff007c0c */ /* 0x000fe2000bf25070 */
[----:B------:R-:W-:Y:S01]  /*f870*/  ULDC UR10, c[0x0][0x630] ;  /* 0x00018c00000a7ab9 */ /* 0x000fe20000000800 */
[----:B------:R-:W-:Y:S01]  /*f880*/  IMAD.MOV.U32 R2, RZ, RZ, R13 ;  /* 0x000000ffff027224 */ /* 0x000fe200078e000d */
[----:B------:R-:W1:Y:S01]  /*f890*/  S2R R10, SR_CTAID.Y ;  /* 0x00000000000a7919 */ /* 0x000e620000002600 */
[----:B------:R-:W-:Y:S01]  /*f8a0*/  ISETP.NE.AND.EX P1, PT, RZ, UR9, PT, P1 ;  /* 0x00000009ff007c0c */ /* 0x000fe2000bf25310 */
[----:B------:R-:W-:-:S12]  /*f8b0*/  IMAD.MOV.U32 R3, RZ, RZ, R15 ;  /* 0x000000ffff037224 */ /* 0x000fd800078e000f */
[----:B------:R-:W-:Y:S05]  /*f8c0*/  @!P1 BRA `(.L_x_307) ;  /* 0x0000000000289947 */ /* 0x000fea0003800000 */
[----:B------:R-:W-:Y:S02]  /*f8d0*/  ULDC UR7, c[0x0][0x634] ;  /* 0x00018d0000077ab9 */ /* 0x000fe40000000800 */
[----:B------:R-:W-:-:S05]  /*f8e0*/  IADD3 R7, P1, R13, UR7, RZ ;  /* 0x000000070d077c10 */ /* 0x000fca000ff3e0ff */
[----:B------:R-:W-:-:S04]  /*f8f0*/  IMAD.X R11, RZ, RZ, R15, P1 ;  /* 0x000000ffff0b7224 */ /* 0x000fc800008e060f */
[----:B------:R-:W-:-:S04]  /*f900*/  IMAD.WIDE.U32 R4, R11, UR8, RZ ;  /* 0x000000080b047c25 */ /* 0x000fc8000f8e00ff */
[----:B------:R-:W-:-:S04]  /*f910*/  IMAD.WIDE.U32 R4, P1, R7, UR9, R4 ;  /* 0x0000000907047c25 */ /* 0x000fc8000f820004 */
[----:B------:R-:W-:-:S04]  /*f920*/  IMAD.WIDE.U32 R6, R7, UR8, RZ ;  /* 0x0000000807067c25 */ /* 0x000fc8000f8e00ff */
[----:B------:R-:W-:Y:S01]  /*f930*/  IMAD.X R3, RZ, RZ, RZ, P1 ;  /* 0x000000ffff037224 */ /* 0x000fe200008e06ff */
[----:B------:R-:W-:Y:S01]  /*f940*/  IADD3 RZ, P1, R7, R4, RZ ;  /* 0x0000000407ff7210 */ /* 0x000fe20007f3e0ff */
[----:B------:R-:W-:-:S04]  /*f950*/  IMAD.MOV.U32 R2, RZ, RZ, R5 ;  /* 0x000000ffff027224 */ /* 0x000fc800078e0005 */
[----:B------:R-:W-:-:S08]  /*f960*/  IMAD.WIDE.U32.X R2, R11, UR9, R2, P1 ;  /* 0x000000090b027c25 */ /* 0x000fd000088e0402 */
.L_x_307:
[--C-:B------:R-:W-:Y:S01]  /*f970*/  SHF.R.U64 R11, R2, UR10, R3.reuse ;  /* 0x0000000a020b7c19 */ /* 0x100fe20008001203 */
[----:B------:R-:W-:Y:S01]  /*f980*/  ULDC.64 UR8, c[0x0][0x620] ;  /* 0x0001880000087ab9 */ /* 0x000fe20000000a00 */
[----:B------:R-:W-:Y:S01]  /*f990*/  SHF.R.U32.HI R2, RZ, UR10, R3 ;  /* 0x0000000aff027c19 */ /* 0x000fe20008011603 */
[----:B------:R-:W-:Y:S01]  /*f9a0*/  IMAD.MOV.U32 R3, RZ, RZ, R15 ;  /* 0x000000ffff037224 */ /* 0x000fe200078e000f */
[----:B------:R-:W-:Y:S01]  /*f9b0*/  IADD3 R5, P1, RZ, -R11, RZ ;  /* 0x8000000bff057210 */ /* 0x000fe20007f3e0ff */
[----:B------:R-:W-:Y:S01]  /*f9c0*/  ULDC UR7, c[0x0][0x150] ;  /* 0x0000540000077ab9 */ /* 0x000fe20000000800 */
[----:B0-----:R-:W-:Y:S01]  /*f9d0*/  I2FP.F32.U32 R6, R12 ;  /* 0x0000000c00067245 */ /* 0x001fe20000201000 */
[----:B------:R-:W0:Y:S01]  /*f9e0*/  LDC R7, c[0x0][0x144] ;  /* 0x00005100ff077b82 */ /* 0x000e220000000800 */
[----:B------:R-:W-:Y:S01]  /*f9f0*/  ULDC.64 UR10, c[0x0][0x640] ;  /* 0x00019000000a7ab9 */ /* 0x000fe20000000a00 */
[----:B------:R-:W-:Y:S01]  /*fa00*/  IMAD.X R2, RZ, RZ, ~R2, P1 ;  /* 0x000000ffff027224 */ /* 0x000fe200008e0e02 */
[----:B------:R-:W-:Y:S01]  /*fa10*/  ISETP.NE.U32.AND P1, PT, RZ, UR10, PT ;  /* 0x0000000aff007c0c */ /* 0x000fe2000bf25070 */
[----:B------:R-:W-:Y:S01]  /*fa20*/  FMUL R6, R6, UR7 ;  /* 0x0000000706067c20 */ /* 0x000fe20008400000 */
[----:B------:R-:W-:Y:S01]  /*fa30*/  ULDC UR7, c[0x0][0x618] ;  /* 0x0001860000077ab9 */ /* 0x000fe20000000800 */
[----:B------:R-:W-:Y:S01]  /*fa40*/  IMAD R4, R2, UR8, RZ ;  /* 0x0000000802047c24 */ /* 0x000fe2000f8e02ff */
[----:B------:R-:W-:Y:S01]  /*fa50*/  ISETP.NE.AND.EX P1, PT, RZ, UR11, PT, P1 ;  /* 0x0000000bff007c0c */ /* 0x000fe2000bf25310 */
[----:B------:R-:W-:Y:S01]  /*fa60*/  IMAD.MOV.U32 R2, RZ, RZ, R13 ;  /* 0x000000ffff027224 */ /* 0x000fe200078e000d */
[----:B------:R-:W2:Y:S01]  /*fa70*/  LDC R15, c[0x0][0x148] ;  /* 0x00005200ff0f7b82 */ /* 0x000ea20000000800 */
[----:B------:R-:W3:Y:S02]  /*fa80*/  F2I.U32.TRUNC.NTZ R6, R6 ;  /* 0x0000000600067305 */ /* 0x000ee4000020f000 */
[----:B------:R-:W-:Y:S01]  /*fa90*/  IMAD.WIDE.U32 R2, R5, UR8, R2 ;  /* 0x0000000805027c25 */ /* 0x000fe2000f8e0002 */
[----:B------:R-:W-:-:S03]  /*faa0*/  ULDC UR8, c[0x0][0x154] ;  /* 0x0000550000087ab9 */ /* 0x000fc60000000800 */
[----:B------:R-:W-:Y:S01]  /*fab0*/  IMAD R5, R5, UR9, R4 ;  /* 0x0000000905057c24 */ /* 0x000fe2000f8e0204 */
[----:B------:R-:W-:-:S03]  /*fac0*/  ULDC UR9, c[0x0][0x608] ;  /* 0x0001820000097ab9 */ /* 0x000fc60000000800 */
[----:B------:R-:W-:-:S05]  /*fad0*/  IMAD.IADD R3, R3, 0x1, R5 ;  /* 0x0000000103037824 */ /* 0x000fca00078e0205 */
[----:B------:R-:W-:Y:S01]  /*fae0*/  SHF.R.U64 R13, R2, UR7, R3 ;  /* 0x00000007020d7c19 */ /* 0x000fe20008001203 */
[----:B---3--:R-:W-:Y:S01]  /*faf0*/  IMAD.MOV R6, RZ, RZ, -R6 ;  /* 0x000000ffff067224 */ /* 0x008fe200078e0a06 */
[----:B-1----:R-:W-:-:S03]  /*fb00*/  I2FP.F32.U32 R2, R10 ;  /* 0x0000000a00027245 */ /* 0x002fc60000201000 */
[----:B0-----:R-:W-:Y:S02]  /*fb10*/  IMAD R19, R7, R6, R12 ;  /* 0x0000000607137224 */ /* 0x001fe400078e020c */
[----:B------:R-:W-:Y:S01]  /*fb20*/  FMUL R4, R2, UR8 ;  /* 0x0000000802047c20 */ /* 0x000fe20008400000 */
[----:B------:R-:W-:Y:S01]  /*fb30*/  SHF.R.U32.HI R2, RZ, UR7, R3 ;  /* 0x00000007ff027c19 */ /* 0x000fe20008011603 */
[----:B------:R-:W-:Y:S02]  /*fb40*/  ULDC UR7, c[0x0][0x658] ;  /* 0x0001960000077ab9 */ /* 0x000fe40000000800 */
[----:B------:R0:W1:Y:S01]  /*fb50*/  F2I.U32.TRUNC.NTZ R18, R4 ;  /* 0x0000000400127305 */ /* 0x000062000020f000 */
[--C-:B------:R-:W-:Y:S02]  /*fb60*/  SHF.R.U64 R16, R13, UR9, R2.reuse ;  /* 0x000000090d107c19 */ /* 0x100fe40008001202 */
[----:B------:R-:W-:-:S04]  /*fb70*/  SHF.R.U32.HI R3, RZ, UR9, R2 ;  /* 0x00000009ff037c19 */ /* 0x000fc80008011602 */
[--C-:B------:R-:W-:Y:S02]  /*fb80*/  SHF.R.U64 R14, R16, UR7, R3.reuse ;  /* 0x00000007100e7c19 */ /* 0x100fe40008001203 */
[----:B------:R-:W-:-:S03]  /*fb90*/  SHF.R.U32.HI R3, RZ, UR7, R3 ;  /* 0x00000007ff037c19 */ /* 0x000fc60008011603 */
[----:B------:R-:W-:Y:S01]  /*fba0*/  IMAD.MOV.U32 R2, RZ, RZ, R14 ;  /* 0x000000ffff027224 */ /* 0x000fe200078e000e */
[----:B0-2---:R-:W-:Y:S06]  /*fbb0*/  @!P1 BRA `(.L_x_308) ;  /* 0x0000000000289947 */ /* 0x005fec0003800000 */
        /* <DEDUP_REMOVED lines=10> */
.L_x_308:
[----:B------:R-:W-:Y:S01]  /*fc60*/  ULDC UR7, c[0x0][0x648] ;  /* 0x0001920000077ab9 */ /* 0x000fe20000000800 */
[----:B-1----:R-:W-:Y:S01]  /*fc70*/  IMAD.MOV R18, RZ, RZ, -R18 ;  /* 0x000000ffff127224 */ /* 0x002fe200078e0a12 */
[----:B------:R-:W-:Y:S01]  /*fc80*/  SHF.R.U64 R3, R2, UR7, R3 ;  /* 0x0000000702037c19 */ /* 0x000fe20008001203 */
[----:B------:R-:W-:Y:S01]  /*fc90*/  ULDC UR7, c[0x0][0x638] ;  /* 0x00018e0000077ab9 */ /* 0x000fe20000000800 */
[----:B------:R-:W-:Y:S01]  /*fca0*/  LOP3.LUT R2, R16, UR6, RZ, 0xc0, !PT ;  /* 0x0000000610027c12 */ /* 0x000fe2000f8ec0ff */
[----:B------:R-:W-:Y:S01]  /*fcb0*/  @P4 IMAD R19, R15, R18, R10 ;  /* 0x000000120f134224 */ /* 0x000fe200078e020a */
[----:B------:R-:W-:Y:S01]  /*fcc0*/  LOP3.LUT R13, R13, UR4, RZ, 0xc0, !PT ;  /* 0x000000040d0d7c12 */ /* 0x000fe2000f8ec0ff */
[----:B------:R-:W-:Y:S01]  /*fcd0*/  IMAD.MOV R5, RZ, RZ, -R3 ;  /* 0x000000ffff057224 */ /* 0x000fe200078e0a03 */
[----:B------:R-:W-:Y:S01]  /*fce0*/  ULDC UR8, c[0x0][0x610] ;  /* 0x0001840000087ab9 */ /* 0x000fe20000000800 */
[----:B------:R-:W-:Y:S02]  /*fcf0*/  IMAD R2, R3, UR5, R2 ;  /* 0x0000000503027c24 */ /* 0x000fe4000f8e0202 */
[----:B------:R-:W-:Y:S01]  /*fd00*/  IMAD R14, R5, UR7, R14 ;  /* 0x00000007050e7c24 */ /* 0x000fe2000f8e020e */
[----:B------:R-:W-:Y:S01]  /*fd10*/  ULDC UR7, c[0x0][0x600] ;  /* 0x0001800000077ab9 */ /* 0x000fe20000000800 */
[----:B------:R-:W-:-:S02]  /*fd20*/  IMAD R5, R2, UR8, R19 ;  /* 0x0000000802057c24 */ /* 0x000fc4000f8e0213 */
[----:B------:R-:W-:Y:S02]  /*fd30*/  IMAD R14, R14, UR7, R13 ;  /* 0x000000070e0e7c24 */ /* 0x000fe4000f8e020d */
[----:B------:R-:W-:-:S03]  /*fd40*/  IMAD.MOV.U32 R2, RZ, RZ, 0x1 ;  /* 0x00000001ff027424 */ /* 0x000fc600078e00ff */
[----:B------:R-:W-:Y:S02]  /*fd50*/  SEL R6, R14, R5, !P4 ;  /* 0x000000050e067207 */ /* 0x000fe40006000000 */
[----:B------:R-:W-:-:S07]  /*fd60*/  SEL R5, R5, R14, !P4 ;  /* 0x0000000e05057207 */ /* 0x000fce0006000000 */
.L_x_306:
[----:B------:R-:W-:Y:S05]  /*fd70*/  BSYNC B1 ;  /* 0x0000000000017941 */ /* 0x000fea0003800000 */
.L_x_305:
[----:B------:R-:W-:-:S13]  /*fd80*/  LOP3.LUT P1, RZ, R2, 0xff, RZ, 0xc0, !PT ;  /* 0x000000ff02ff7812 */ /* 0x000fda000782c0ff */
[----:B------:R-:W-:Y:S05]  /*fd90*/  @P1 BRA `(.L_x_309) ;  /* 0xfffffff400301947 */ /* 0x000fea000383ffff */
[----:B------:R-:W-:Y:S05]  /*fda0*/  BSYNC B0 ;  /* 0x0000000000007941 */ /* 0x000fea0003800000 */
.L_x_297:
[----:B------:R-:W-:-:S03]  /*fdb0*/  UMOV UR7, 0xffffffff ;  /* 0xffffffff00077882 */ /* 0x000fc60000000000 */
[----:B------:R-:W-:Y:S05]  /*fdc0*/  BRA.DIV UR7, `(.L_x_310) ;  /* 0x00000006074c7947 */ /* 0x000fea000b800000 */
[----:B------:R-:W-:-:S13]  /*fdd0*/  ELECT P0, URZ, PT ;  /* 0x00000000003f782f */ /* 0x000fda0003800000 */
.L_x_325:
[----:B------:R-:W-:Y:S04]  /*fde0*/  BSSY B0, `(.L_x_311) ;  /* 0x0000035000007945 */ /* 0x000fe80003800000 */
[----:B------:R-:W-:Y:S05]  /*fdf0*/  @!P0 BRA `(.L_x_312) ;  /* 0x0000000000cc8947 */ /* 0x000fea0003800000 */
[----:B------:R-:W-:-:S04]  /*fe00*/  ULOP3.LUT UR7, UR13, 0x2, URZ, 0xfc, !UPT ;  /* 0x000000020d077892 */ /* 0x000fc8000f8efc3f */
[----:B------:R-:W-:-:S06]  /*fe10*/  UISETP.NE.AND UP0, UPT, UR7, 0x3, UPT ;  /* 0x000000030700788c */ /* 0x000fcc000bf05270 */
[----:B------:R-:W-:-:S13]  /*fe20*/  PLOP3.LUT P0, PT, PT, PT, UP0, 0x80, 0x0 ;  /* 0x000000000000781c */ /* 0x000fda0003f0f008 */
[----:B------:R-:W-:Y:S05]  /*fe30*/  @!P0 BRA `(.L_x_313) ;  /* 0x0000000000048947 */ /* 0x000fea0003800000 */
[----:B------:R-:W-:Y:S01]  /*fe40*/  BPT.TRAP 0x1 ;  /* 0x000000040000795c */ /* 0x000fe20000300000 */
.L_x_313:
[----:B------:R-:W0:Y:S01]  /*fe50*/  S2R R3, SR_CgaCtaId ;  /* 0x0000000000037919 */ /* 0x000e220000008800 */
[----:B------:R-:W-:-:S04]  /*fe60*/  MOV R2, 0x400 ;  /* 0x0000040000027802 */ /* 0x000fc80000000f00 */
[----:B0-----:R-:W-:Y:S02]  /*fe70*/  LEA R3, R3, R2, 0x18 ;  /* 0x0000000203037211 */ /* 0x001fe400078ec0ff */
[----:B------:R-:W-:-:S03]  /*fe80*/  SHF.L.U32 R2, R0, 0x1f, RZ ;  /* 0x0000001f00027819 */ /* 0x000fc600000006ff */
[----:B------:R-:W-:-:S04]  /*fe90*/  VIADD R3, R3, 0x28 ;  /* 0x0000002803037836 */ /* 0x000fc80000000000 */
[C---:B------:R-:W-:Y:S02]  /*fea0*/  IMAD R7, R8.reuse, 0x8, R3 ;  /* 0x0000000808077824 */ /* 0x040fe400078e0203 */
[----:B------:R-:W-:Y:S02]  /*feb0*/  VIADD R8, R8, 0x1 ;  /* 0x0000000108087836 */ /* 0x000fe40000000000 */
[----:B------:R-:W0:Y:S03]  /*fec0*/  SYNCS.PHASECHK.TRANS64.TRYWAIT P0, [R7+URZ], R2 ;  /* 0x00000002070075a7 */ /* 0x000e26000800017f */
[----:B------:R-:W-:-:S04]  /*fed0*/  ISETP.NE.AND P1, PT, R8, 0x5, PT ;  /* 0x000000050800780c */ /* 0x000fc80003f25270 */
[----:B------:R-:W-:Y:S02]  /*fee0*/  SEL R5, RZ, 0x1, P1 ;  /* 0x00000001ff057807 */ /* 0x000fe40000800000 */
[----:B------:R-:W-:Y:S02]  /*fef0*/  SEL R8, R8, RZ, P1 ;  /* 0x000000ff08087207 */ /* 0x000fe40000800000 */
[----:B------:R-:W-:-:S03]  /*ff00*/  LOP3.LUT R5, R0, R5, RZ, 0x3c, !PT ;  /* 0x0000000500057212 */ /* 0x000fc600078e3cff */
[----:B------:R-:W-:Y:S01]  /*ff10*/  IMAD R9, R8, 0x8, R3 ;  /* 0x0000000808097824 */ /* 0x000fe200078e0203 */
[----:B------:R-:W-:Y:S01]  /*ff20*/  SHF.L.U32 R4, R5, 0x1f, RZ ;  /* 0x0000001f05047819 */ /* 0x000fe200000006ff */
[----:B0-----:R-:W-:Y:S06]  /*ff30*/  @!P0 BRA `(.L_x_314) ;  /* 0x0000000400148947 */ /* 0x001fec0003800000 */
.L_x_326:
[----:B------:R-:W1:Y:S01]  /*ff40*/  SYNCS.PHASECHK.TRANS64.TRYWAIT P0, [R9+URZ], R4 ;  /* 0x00000004090075a7 */ /* 0x000e62000800017f */
[----:B------:R-:W-:-:S05]  /*ff50*/  VIADD R0, R8, 0x1 ;  /* 0x0000000108007836 */ /* 0x000fca0000000000 */
[----:B------:R-:W-:-:S04]  /*ff60*/  ISETP.NE.AND P1, PT, R0, 0x5, PT ;  /* 0x000000050000780c */ /* 0x000fc80003f25270 */
[----:B0-----:R-:W-:Y:S02]  /*ff70*/  SEL R2, RZ, 0x1, P1 ;  /* 0x00000001ff027807 */ /* 0x001fe40000800000 */
[----:B------:R-:W-:Y:S02]  /*ff80*/  SEL R0, R0, RZ, P1 ;  /* 0x000000ff00007207 */ /* 0x000fe40000800000 */
[----:B------:R-:W-:-:S03]  /*ff90*/  LOP3.LUT R7, R5, R2, RZ, 0x3c, !PT ;  /* 0x0000000205077212 */ /* 0x000fc600078e3cff */
[----:B------:R-:W-:Y:S01]  /*ffa0*/  IMAD R6, R0, 0x8, R3 ;  /* 0x0000000800067824 */ /* 0x000fe200078e0203 */
[----:B------:R-:W-:Y:S01]  /*ffb0*/  SHF.L.U32 R5, R7, 0x1f, RZ ;  /* 0x0000001f07057819 */ /* 0x000fe200000006ff */
[----:B-1----:R-:W-:Y:S06]  /*ffc0*/  @!P0 BRA `(.L_x_315) ;  /* 0x0000000400048947 */ /* 0x002fec0003800000 */
.L_x_327:
[----:B------:R-:W1:Y:S01]  /*ffd0*/  SYNCS.PHASECHK.TRANS64.TRYWAIT P0, [R6+URZ], R5 ;  /* 0x00000005060075a7 */ /* 0x000e62000800017f */
[----:B------:R-:W-:-:S05]  /*ffe0*/  VIADD R0, R0, 0x1 ;  /* 0x0000000100007836 */ /* 0x000fca0000000000 */
[----:B------:R-:W-:-:S04]  /*fff0*/  ISETP.NE.AND P1, PT, R0, 0x5, PT ;  /* 0x000000050000780c */ /* 0x000fc80003f25270 */
[----:B------:R-:W-:Y:S02]  /*10000*/  SEL R2, RZ, 0x1, P1 ;  /* 0x00000001ff027807 */ /* 0x000fe40000800000 */
[----:B------:R-:W-:Y:S02]  /*10010*/  SEL R0, R0, RZ, P1 ;  /* 0x000000ff00007207 */ /* 0x000fe40000800000 */
[----:B------:R-:W-:-:S03]  /*10020*/  LOP3.LUT R7, R7, R2, RZ, 0x3c, !PT ;  /* 0x0000000207077212 */ /* 0x000fc600078e3cff */
[----:B0-----:R-:W-:Y:S01]  /*10030*/  IMAD R9, R0, 0x8, R3 ;  /* 0x0000000800097824 */ /* 0x001fe200078e0203 */
[----:B------:R-:W-:Y:S01]  /*10040*/  SHF.L.U32 R4, R7, 0x1f, RZ ;  /* 0x0000001f07047819 */ /* 0x000fe200000006ff */
[----:B-1----:R-:W-:Y:S06]  /*10050*/  @!P0 BRA `(.L_x_316) ;  /* 0x0000000000f48947 */ /* 0x002fec0003800000 */
.L_x_328:
[----:B------:R-:W1:Y:S01]  /*10060*/  SYNCS.PHASECHK.TRANS64.TRYWAIT P0, [R9+URZ], R4 ;  /* 0x00000004090075a7 */ /* 0x000e62000800017f */
[----:B------:R-:W-:-:S05]  /*10070*/  VIADD R0, R0, 0x1 ;  /* 0x0000000100007836 */ /* 0x000fca0000000000 */
[----:B------:R-:W-:-:S04]  /*10080*/  ISETP.NE.AND P1, PT, R0, 0x5, PT ;  /* 0x000000050000780c */ /* 0x000fc80003f25270 */
[----:B------:R-:W-:Y:S02]  /*10090*/  SEL R2, RZ, 0x1, P1 ;  /* 0x00000001ff027807 */ /* 0x000fe40000800000 */
[----:B------:R-:W-:Y:S02]  /*100a0*/  SEL R0, R0, RZ, P1 ;  /* 0x000000ff00007207 */ /* 0x000fe40000800000 */
[----:B------:R-:W-:Y:S01]  /*100b0*/  LOP3.LUT R2, R7, R2, RZ, 0x3c, !PT ;  /* 0x0000000207027212 */ /* 0x000fe200078e3cff */
[----:B-1----:R-:W-:Y:S06]  /*100c0*/  @!P0 BRA `(.L_x_317) ;  /* 0x0000000000ec8947 */ /* 0x002fec0003800000 */
.L_x_329:
[----:B------:R-:W-:Y:S01]  /*100d0*/  IMAD R3, R0, 0x8, R3 ;  /* 0x0000000800037824 */ /* 0x000fe200078e0203 */
[----:B------:R-:W-:-:S07]  /*100e0*/  SHF.L.U32 R0, R2, 0x1f, RZ ;  /* 0x0000001f02007819 */ /* 0x000fce00000006ff */
.L_x_318:
[----:B--2---:R2:W3:Y:S02]  /*100f0*/  SYNCS.PHASECHK.TRANS64.TRYWAIT P0, [R3+URZ], R0 ;  /* 0x00000000030075a7 */ /* 0x0044e4000800017f */
[----:B---3--:R-:W-:Y:S05]  /*10100*/  @!P0 NANOSLEEP.SYNCS 0x989680 ;  /* 0x009896800000895d */ /* 0x008fea0003900000 */
[----:B------:R-:W3:Y:S02]  /*10110*/  @!P0 SYNCS.PHASECHK.TRANS64 P0, [R3+URZ], R0 ;  /* 0x00000000030085a7 */ /* 0x000ee4000800007f */
[----:B---3--:R-:W-:Y:S05]  /*10120*/  @!P0 BRA `(.L_x_318) ;  /* 0xfffffffc00f08947 */ /* 0x008fea000383ffff */
.L_x_312:
[----:B------:R-:W-:Y:S05]  /*10130*/  BSYNC B0 ;  /* 0x0000000000007941 */ /* 0x000fea0003800000 */
.L_x_311:
[----:B------:R-:W-:Y:S05]  /*10140*/  EXIT ;  /* 0x000000000000794d */ /* 0x000fea0003800000 */
.L_x_17:
[----:B-1----:R-:W-:-:S04]  /*10150*/  IMAD.U32 R3, RZ, RZ, UR7 ;  /* 0x00000007ff037e24 */ /* 0x002fc8000f8e00ff */
[----:B------:R1:W3:Y:S03]  /*10160*/  SYNCS.PHASECHK.TRANS64.TRYWAIT P0, [R3+URZ], R0 ;  /* 0x00000000030075a7 */ /* 0x0002e6000800017f */
[----:B---3--:R-:W-:Y:S05]  /*10170*/  @!P0 NANOSLEEP.SYNCS 0x989680 ;  /* 0x009896800000895d */ /* 0x008fea0003900000 */
[----:B------:R-:W3:Y:S02]  /*10180*/  @!P0 SYNCS.PHASECHK.TRANS64 P0, [R3+URZ], R0 ;  /* 0x00000000030085a7 */ /* 0x000ee4000800007f */
[----:B---3--:R-:W-:Y:S05]  /*10190*/  @!P0 BRA `(.L_x_17) ;  /* 0xfffffffc00ec8947 */ /* 0x008fea000383ffff */
[----:B------:R-:W-:Y:S05]  /*101a0*/  BRA `(.L_x_16) ;  /* 0xffffff18007c7947 */ /* 0x000fea000383ffff */
.L_x_23:
[----:B-----5:R1:W-:Y:S02]  /*101b0*/  STL [R1+0x88], R0 ;  /* 0x0000880001007387 */ /* 0x0203e40000100800 */
[----:B-1----:R-:W-:-:S04]  /*101c0*/  IMAD.U32 R0, RZ, RZ, UR9 ;  /* 0x00000009ff007e24 */ /* 0x002fc8000f8e00ff */
[----:B------:R1:W4:Y:S03]  /*101d0*/  SYNCS.PHASECHK.TRANS64.TRYWAIT P0, [R0+URZ], R229 ;  /* 0x000000e5000075a7 */ /* 0x000326000800017f */
[----:B----4-:R-:W-:Y:S05]  /*101e0*/  @!P0 NANOSLEEP.SYNCS 0x989680 ;  /* 0x009896800000895d */ /* 0x010fea0003900000 */
[----:B------:R1:W4:Y:S02]  /*101f0*/  @!P0 SYNCS.PHASECHK.TRANS64 P0, [R0+URZ], R229 ;  /* 0x000000e5000085a7 */ /* 0x000324000800007f */
[----:B-1----:R1:W5:Y:S02]  /*10200*/  LDL.LU R0, [R1+0x88] ;  /* 0x0000880001007983 */ /* 0x0023640000300800 */
[----:B-1--4-:R-:W-:Y:S05]  /*10210*/  @!P0 BRA `(.L_x_23) ;  /* 0xfffffffc00e48947 */ /* 0x012fea000383ffff */
[----:B------:R-:W-:Y:S05]  /*10220*/  BRA `(.L_x_22) ;  /* 0xffffff2800e07947 */ /* 0x000fea000383ffff */
.L_x_298:
[----:B------:R-:W-:Y:S01]  /*10230*/  BSSY B1, `(.L_x_319) ;  /* 0x0000006000017945 */ /* 0x000fe20003800000 */
[----:B------:R-:W-:-:S07]  /*10240*/  IMAD.MOV.U32 R2, RZ, RZ, -0x1 ;  /* 0xffffffffff027424 */ /* 0x000fce00078e00ff */
[----:B------:R-:W-:Y:S05]  /*10250*/  WARPSYNC.COLLECTIVE R2, `(.L_x_320) ;  /* 0x00000000020c7348 */ /* 0x000fea0003c00000 */
[----:B------:R-:W-:Y:S02]  /*10260*/  ELECT P1, UR62, PT ;  /* 0x00000000003e782f */ /* 0x000fe40003820000 */
[----:B------:R-:W-:Y:S01]  /*10270*/  MOV R2, UR62 ;  /* 0x0000003e00027c02 */ /* 0x000fe20008000f00 */
[----:B------:R-:W-:Y:S10]  /*10280*/  ENDCOLLECTIVE ;  /* 0x000000000000791b */ /* 0x000ff40003800000 */
.L_x_320:
[----:B------:R-:W-:Y:S05]  /*10290*/  BSYNC B1 ;  /* 0x0000000000017941 */ /* 0x000fea0003800000 */
.L_x_319:
[----:B------:R-:W-:Y:S05]  /*102a0*/  BRA `(.L_x_321) ;  /* 0xffffffec00f87947 */ /* 0x000fea000383ffff */
.L_x_301:
[----:B-1----:R1:W2:Y:S02]  /*102b0*/  SYNCS.PHASECHK.TRANS64.TRYWAIT P1, [R13+URZ+0x28], R4 ;  /* 0x000028040d0075a7 */ /* 0x0022a4000802017f */
[----:B--2---:R-:W-:Y:S05]  /*102c0*/  @!P1 NANOSLEEP.SYNCS 0x989680 ;  /* 0x009896800000995d */ /* 0x004fea0003900000 */
[----:B------:R-:W2:Y:S02]  /*102d0*/  @!P1 SYNCS.PHASECHK.TRANS64 P1, [R13+URZ+0x28], R4 ;  /* 0x000028040d0095a7 */ /* 0x000ea4000802007f */
[----:B--2---:R-:W-:Y:S05]  /*102e0*/  @!P1 BRA `(.L_x_301) ;  /* 0xfffffffc00f09947 */ /* 0x004fea000383ffff */
[----:B------:R-:W-:Y:S05]  /*102f0*/  BRA `(.L_x_322) ;  /* 0xfffffff0002c7947 */ /* 0x000fea000383ffff */
.L_x_310:
[----:B------:R-:W-:Y:S01]  /*10300*/  BSSY B0, `(.L_x_323) ;  /* 0x0000006000007945 */ /* 0x000fe20003800000 */
[----:B------:R-:W-:-:S07]  /*10310*/  IMAD.MOV.U32 R2, RZ, RZ, -0x1 ;  /* 0xffffffffff027424 */ /* 0x000fce00078e00ff */
[----:B------:R-:W-:Y:S05]  /*10320*/  WARPSYNC.COLLECTIVE R2, `(.L_x_324) ;  /* 0x00000000020c7348 */ /* 0x000fea0003c00000 */
[----:B------:R-:W-:Y:S02]  /*10330*/  ELECT P1, UR62, PT ;  /* 0x00000000003e782f */ /* 0x000fe40003820000 */
[----:B------:R-:W-:Y:S01]  /*10340*/  MOV R2, UR62 ;  /* 0x0000003e00027c02 */ /* 0x000fe20008000f00 */
[----:B------:R-:W-:Y:S10]  /*10350*/  ENDCOLLECTIVE ;  /* 0x000000000000791b */ /* 0x000ff40003800000 */
.L_x_324:
[----:B------:R-:W-:Y:S05]  /*10360*/  BSYNC B0 ;  /* 0x0000000000007941 */ /* 0x000fea0003800000 */
.L_x_323:
[----:B------:R-:W-:Y:S01]  /*10370*/  PLOP3.LUT P0, PT, P1, PT, PT, 0x80, 0x0 ;  /* 0x000000000000781c */ /* 0x000fe20000f0f070 */
[----:B------:R-:W-:-:S12]  /*10380*/  BRA `(.L_x_325) ;  /* 0xfffffff800947947 */ /* 0x000fd8000383ffff */
.L_x_314:
[----:B0-----:R0:W1:Y:S02]  /*10390*/  SYNCS.PHASECHK.TRANS64.TRYWAIT P0, [R7+URZ], R2 ;  /* 0x00000002070075a7 */ /* 0x001064000800017f */
[----:B-1----:R-:W-:Y:S05]  /*103a0*/  @!P0 NANOSLEEP.SYNCS 0x989680 ;  /* 0x009896800000895d */ /* 0x002fea0003900000 */
[----:B------:R-:W1:Y:S02]  /*103b0*/  @!P0 SYNCS.PHASECHK.TRANS64 P0, [R7+URZ], R2 ;  /* 0x00000002070085a7 */ /* 0x000e64000800007f */
[----:B-1----:R-:W-:Y:S05]  /*103c0*/  @!P0 BRA `(.L_x_314) ;  /* 0xfffffffc00f08947 */ /* 0x002fea000383ffff */
[----:B------:R-:W-:Y:S05]  /*103d0*/  BRA `(.L_x_326) ;  /* 0xfffffff800d87947 */ /* 0x000fea000383ffff */
.L_x_315:
[----:B0-----:R0:W1:Y:S02]  /*103e0*/  SYNCS.PHASECHK.TRANS64.TRYWAIT P0, [R9+URZ], R4 ;  /* 0x00000004090075a7 */ /* 0x001064000800017f */
[----:B-1----:R-:W-:Y:S05]  /*103f0*/  @!P0 NANOSLEEP.SYNCS 0x989680 ;  /* 0x009896800000895d */ /* 0x002fea0003900000 */
[----:B------:R-:W1:Y:S02]  /*10400*/  @!P0 SYNCS.PHASECHK.TRANS64 P0, [R9+URZ], R4 ;  /* 0x00000004090085a7 */ /* 0x000e64000800007f */
[----:B-1----:R-:W-:Y:S05]  /*10410*/  @!P0 BRA `(.L_x_315) ;  /* 0xfffffffc00f08947 */ /* 0x002fea000383ffff */
[----:B------:R-:W-:Y:S05]  /*10420*/  BRA `(.L_x_327) ;  /* 0xfffffff800e87947 */ /* 0x000fea000383ffff */
.L_x_316:
[----:B0-----:R0:W1:Y:S02]  /*10430*/  SYNCS.PHASECHK.TRANS64.TRYWAIT P0, [R6+URZ], R5 ;  /* 0x00000005060075a7 */ /* 0x001064000800017f */
[----:B-1----:R-:W-:Y:S05]  /*10440*/  @!P0 NANOSLEEP.SYNCS 0x989680 ;  /* 0x009896800000895d */ /* 0x002fea0003900000 */
[----:B------:R-:W1:Y:S02]  /*10450*/  @!P0 SYNCS.PHASECHK.TRANS64 P0, [R6+URZ], R5 ;  /* 0x00000005060085a7 */ /* 0x000e64000800007f */
[----:B-1----:R-:W-:Y:S05]  /*10460*/  @!P0 BRA `(.L_x_316) ;  /* 0xfffffffc00f08947 */ /* 0x002fea000383ffff */
[----:B------:R-:W-:Y:S05]  /*10470*/  BRA `(.L_x_328) ;  /* 0xfffffff800f87947 */ /* 0x000fea000383ffff */
.L_x_317:
[----:B-1----:R1:W2:Y:S02]  /*10480*/  SYNCS.PHASECHK.TRANS64.TRYWAIT P0, [R9+URZ], R4 ;  /* 0x00000004090075a7 */ /* 0x0022a4000800017f */
[----:B--2---:R-:W-:Y:S05]  /*10490*/  @!P0 NANOSLEEP.SYNCS 0x989680 ;  /* 0x009896800000895d */ /* 0x004fea0003900000 */
[----:B------:R-:W2:Y:S02]  /*104a0*/  @!P0 SYNCS.PHASECHK.TRANS64 P0, [R9+URZ], R4 ;  /* 0x00000004090085a7 */ /* 0x000ea4000800007f */
[----:B--2---:R-:W-:Y:S05]  /*104b0*/  @!P0 BRA `(.L_x_317) ;  /* 0xfffffffc00f08947 */ /* 0x004fea000383ffff */
[----:B------:R-:W-:Y:S05]  /*104c0*/  BRA `(.L_x_329) ;  /* 0xfffffffc00007947 */ /* 0x000fea000383ffff */
.L_x_330:
[----:B------:R-:W-:-:S00]  /*104d0*/  BRA `(.L_x_330) ;  /* 0xfffffffc00fc7947 */ /* 0x000fc0000383ffff */
[----:B------:R-:W-:-:S00]  /*104e0*/  NOP ;  /* 0x0000000000007918 */ /* 0x000fc00000000000 */
        /* <DEDUP_REMOVED lines=9> */
.L_x_331:


//--------------------- .nv.shared._ZN7cutlass13device_kernelINS_4gemm6kernel13GemmUniversalIN4cute5tupleIJiiiiEEENS1_10collective13CollectiveMmaINS1_37MainloopSm90TmaGmmaWarpSpecializedFP8ILi5ENS5_IJNS4_1CILi1EEESB_SB_EEENS1_35KernelTmaWarpSpecializedCooperativeEEENS5_IJNSA_ILi256EEENSA_ILi128EEENSA_ILi32EEEEEENS_12float_e5m2_tENS5_IJlSB_lEEESJ_SK_NS4_8TiledMMAINS4_8MMA_AtomIJNS4_4SM904GMMA31MMA_64x128x32_F32E5M2E5M2_SS_TNILNSO_7ScaleInE1ELSQ_1EEEEEENS4_6LayoutINS5_IJNSA_ILi2EEESB_SB_EEENS5_IJSB_NSA_ILi0EEESW_EEEEENS5_IJNS4_10UnderscoreESZ_SZ_EEEEENS4_13SM90_TMA_LOADENS4_14ComposedLayoutINS4_7SwizzleILi1ELi4ELi3EEENS4_18smem_ptr_flag_bitsILi8EEENST_INS5_IJNSA_ILi8EEESH_EEENS5_IJSH_SB_EEEEEEEvNS4_8identityES12_S1C_vS1D_EENS_8epilogue10collective6detail29Sm90TmaWarpSpecializedAdapterINS1G_15DefaultEpilogueISJ_SK_SK_NS1F_6thread17LinearCombinationISJ_Li1EffLNS1K_9ScaleType4KindE0ELNS_15FloatRoundStyleE2ESJ_EENS1_15EpilogueDefaultEEEEEvvEEEEvNT_6ParamsE --------------------------
	.section	.nv.shared._ZN7cutlass13device_kernelINS_4gemm6kernel13GemmUniversalIN4cute5tupleIJiiiiEEENS1_10collective13CollectiveMmaINS1_37MainloopSm90TmaGmmaWarpSpecializedFP8ILi5ENS5_IJNS4_1CILi1EEESB_SB_EEENS1_35KernelTmaWarpSpecializedCooperativeEEENS5_IJNSA_ILi256EEENSA_ILi128EEENSA_ILi32EEEEEENS_12float_e5m2_tENS5_IJlSB_lEEESJ_SK_NS4_8TiledMMAINS4_8MMA_AtomIJNS4_4SM904GMMA31MMA_64x128x32_F32E5M2E5M2_SS_TNILNSO_7ScaleInE1ELSQ_1EEEEEENS4_6LayoutINS5_IJNSA_ILi2EEESB_SB_EEENS5_IJSB_NSA_ILi0EEESW_EEEEENS5_IJNS4_10UnderscoreESZ_SZ_EEEEENS4_13SM90_TMA_LOADENS4_14ComposedLayoutINS4_7SwizzleILi1ELi4ELi3EEENS4_18smem_ptr_flag_bitsILi8EEENST_INS5_IJNSA_ILi8EEESH_EEENS5_IJSH_SB_EEEEEEEvNS4_8identityES12_S1C_vS1D_EENS_8epilogue10collective6detail29Sm90TmaWarpSpecializedAdapterINS1G_15DefaultEpilogueISJ_SK_SK_NS1F_6thread17LinearCombinationISJ_Li1EffLNS1K_9ScaleType4KindE0ELNS_15FloatRoundStyleE2ESJ_EENS1_15EpilogueDefaultEEEEEvvEEEEvNT_6ParamsE,"aw",@nobits
	.sectionflags	@""
	.align	16
	.zero		1024


//--------------------- .nv.shared.reserved.0     --------------------------
	.section	.nv.shared.reserved.0,"aw",@nobits
	.weak		__nv_reservedSMEM_offset_0_alias
	.size		__nv_reservedSMEM_offset_0_alias, 0, 0
	.other		__nv_reservedSMEM_offset_0_alias,@"STO_CUDA_RESERVED_SHARED STV_DEFAULT"
__nv_reservedSMEM_offset_0_alias:
	.zero		0


//--------------------- .nv.global                --------------------------
	.section	.nv.global,"aw",@nobits
.nv.global:
	.type		_ZN39_INTERNAL_88d32c90_4_k_cu_cb56ff9d_49544cute1_E,@object
	.size		_ZN39_INTERNAL_88d32c90_4_k_cu_cb56ff9d_49544cute1_E,(_ZN39_INTERNAL_88d32c90_4_k_cu_cb56ff9d_49544cuda3std3__45__cpo6cbeginE - _ZN39_INTERNAL_88d32c90_4_k_cu_cb56ff9d_49544cute1_E)
_ZN39_INTERNAL_88d32c90_4_k_cu_cb56ff9d_49544cute1_E:
	.zero		1
	.type		_ZN39_INTERNAL_88d32c90_4_k_cu_cb56ff9d_49544cuda3std3__45__cpo6cbeginE,@object
	.size		_ZN39_INTERNAL_88d32c90_4_k_cu_cb56ff9d_49544cuda3std3__45__cpo6cbeginE,(_ZN39_INTERNAL_88d32c90_4_k_cu_cb56ff9d_49544cuda3std3__48in_placeE - _ZN39_INTERNAL_88d32c90_4_k_cu_cb56ff9d_49544cuda3std3__45__cpo6cbeginE)
_ZN39_INTERNAL_88d32c90_4_k_cu_cb56ff9d_49544cuda3std3__45__cpo6cbeginE:
	.zero		1
	.type		_ZN39_INTERNAL_88d32c90_4_k_cu_cb56ff9d_49544cuda3std3__48in_placeE,@object
	.size		_ZN39_INTERNAL_88d32c90_4_k_cu_cb56ff9d_49544cuda3std3__48in_placeE,(_ZN39_INTERNAL_88d32c90_4_k_cu_cb56ff9d_49544cuda3std6ranges3__45__cpo9iter_moveE - _ZN39_INTERNAL_88d32c90_4_k_cu_cb56ff9d_49544cuda3std3__48in_placeE)
_ZN39_INTERNAL_88d32c90_4_k_cu_cb56ff9d_49544cuda3std3__48in_placeE:
	.zero		1
	.type		_ZN39_INTERNAL_88d32c90_4_k_cu_cb56ff9d_49544cuda3std6ranges3__45__cpo9iter_moveE,@object
	.size		_ZN39_INTERNAL_88d32c90_4_k_cu_cb56ff9d_49544cuda3std6ranges3__45__cpo9iter_moveE,(_ZN39_INTERNAL_88d32c90_4_k_cu_cb56ff9d_49544cuda3std3__45__cpo5beginE - _ZN39_INTERNAL_88d32c90_4_k_cu_cb56ff9d_49544cuda3std6ranges3__45__cpo9iter_moveE)
_ZN39_INTERNAL_88d32c90_4_k_cu_cb56ff9d_49544cuda3std6ranges3__45__cpo9iter_moveE:
	.zero		1
	.type		_ZN39_INTERNAL_88d32c90_4_k_cu_cb56ff9d_49544cuda3std3__45__cpo5beginE,@object
	.size		_ZN39_INTERNAL_88d32c90_4_k_cu_cb56ff9d_49544cuda3std3__45__cpo5beginE,(_ZN39_INTERNAL_88d32c90_4_k_cu_cb56ff9d_49544cuda3std3__441_GLOBAL__N__88d32c90_4_k_cu_cb56ff9d_49546ignoreE - _ZN39_INTERNAL_88d32c90_4_k_cu_cb56ff9d_49544cuda3std3__45__cpo5beginE)
_ZN39_INTERNAL_88d32c90_4_k_cu_cb56ff9d_49544cuda3std3__45__cpo5beginE:
	.zero		1
	.type		_ZN39_INTERNAL_88d32c90_4_k_cu_cb56ff9d_49544cuda3std3__441_GLOBAL__N__88d32c90_4_k_cu_cb56ff9d_49546ignoreE,@object
	.size		_ZN39_INTERNAL_88d32c90_4_k_cu_cb56ff9d_49544cuda3std3__441_GLOBAL__N__88d32c90_4_k_cu_cb56ff9d_49546ignoreE,(_ZN39_INTERNAL_88d32c90_4_k_cu_cb56ff9d_49544cute7productE - _ZN39_INTERNAL_88d32c90_4_k_cu_cb56ff9d_49544cuda3std3__441_GLOBAL__N__88d32c90_4_k_cu_cb56ff9d_49546ignoreE)
_ZN39_INTERNAL_88d32c90_4_k_cu_cb56ff9d_49544cuda3std3__441_GLOBAL__N__88d32c90_4_k_cu_cb56ff9d_49546ignoreE:
	.zero		1
	.type		_ZN39_INTERNAL_88d32c90_4_k_cu_cb56ff9d_49544cute7productE,@object
	.size		_ZN39_INTERNAL_88d32c90_4_k_cu_cb56ff9d_49544cute7productE,(_ZN39_INTERNAL_88d32c90_4_k_cu_cb56ff9d_49544cuda3std3__45__cpo3endE - _ZN39_INTERNAL_88d32c90_4_k_cu_cb56ff9d_49544cute7productE)
_ZN39_INTERNAL_88d32c90_4_k_cu_cb56ff9d_49544cute7productE:
	.zero		1
	.type		_ZN39_INTERNAL_88d32c90_4_k_cu_cb56ff9d_49544cuda3std3__45__cpo3endE,@object
	.size		_ZN39_INTERNAL_88d32c90_4_k_cu_cb56ff9d_49544cuda3std3__45__cpo3endE,(_ZN39_INTERNAL_88d32c90_4_k_cu_cb56ff9d_49544cuda3std3__419piecewise_constructE - _ZN39_INTERNAL_88d32c90_4_k_cu_cb56ff9d_49544cuda3std3__45__cpo3endE)
_ZN39_INTERNAL_88d32c90_4_k_cu_cb56ff9d_49544cuda3std3__45__cpo3endE:
	.zero		1
	.type		_ZN39_INTERNAL_88d32c90_4_k_cu_cb56ff9d_49544cuda3std3__419piecewise_constructE,@object
	.size		_ZN39_INTERNAL_88d32c90_4_k_cu_cb56ff9d_49544cuda3std3__419piecewise_constructE,(_ZN39_INTERNAL_88d32c90_4_k_cu_cb56ff9d_49544cuda3std3__45__cpo4cendE - _ZN39_INTERNAL_88d32c90_4_k_cu_cb56ff9d_49544cuda3std3__419piecewise_constructE)
_ZN39_INTERNAL_88d32c90_4_k_cu_cb56ff9d_49544cuda3std3__419piecewise_constructE:
	.zero		1
	.type		_ZN39_INTERNAL_88d32c90_4_k_cu_cb56ff9d_49544cuda3std3__45__cpo4cendE,@object
	.size		_ZN39_INTERNAL_88d32c90_4_k_cu_cb56ff9d_49544cuda3std3__45__cpo4cendE,(_ZN39_INTERNAL_88d32c90_4_k_cu_cb56ff9d_49544cuda3std6ranges3__45__cpo4swapE - _ZN39_INTERNAL_88d32c90_4_k_cu_cb56ff9d_49544cuda3std3__45__cpo4cendE)
_ZN39_INTERNAL_88d32c90_4_k_cu_cb56ff9d_49544cuda3std3__45__cpo4cendE:
	.zero		1
	.type		_ZN39_INTERNAL_88d32c90_4_k_cu_cb56ff9d_49544cuda3std6ranges3__45__cpo4swapE,@object
	.size		_ZN39_INTERNAL_88d32c90_4_k_cu_cb56ff9d_49544cuda3std6ranges3__45__cpo4swapE,(.L_7 - _ZN39_INTERNAL_88d32c90_4_k_cu_cb56ff9d_49544cuda3std6ranges3__45__cpo4swapE)
_ZN39_INTERNAL_88d32c90_4_k_cu_cb56ff9d_49544cuda3std6ranges3__45__cpo4swapE:
	.zero		1
.L_7:


//--------------------- .nv.constant0._ZN7cutlass13device_kernelINS_4gemm6kernel13GemmUniversalIN4cute5tupleIJiiiiEEENS1_10collective13CollectiveMmaINS1_37MainloopSm90TmaGmmaWarpSpecializedFP8ILi5ENS5_IJNS4_1CILi1EEESB_SB_EEENS1_35KernelTmaWarpSpecializedCooperativeEEENS5_IJNSA_ILi256EEENSA_ILi128EEENSA_ILi32EEEEEENS_12float_e5m2_tENS5_IJlSB_lEEESJ_SK_NS4_8TiledMMAINS4_8MMA_AtomIJNS4_4SM904GMMA31MMA_64x128x32_F32E5M2E5M2_SS_TNILNSO_7ScaleInE1ELSQ_1EEEEEENS4_6LayoutINS5_IJNSA_ILi2EEESB_SB_EEENS5_IJSB_NSA_ILi0EEESW_EEEEENS5_IJNS4_10UnderscoreESZ_SZ_EEEEENS4_13SM90_TMA_LOADENS4_14ComposedLayoutINS4_7SwizzleILi1ELi4ELi3EEENS4_18smem_ptr_flag_bitsILi8EEENST_INS5_IJNSA_ILi8EEESH_EEENS5_IJSH_SB_EEEEEEEvNS4_8identityES12_S1C_vS1D_EENS_8epilogue10collective6detail29Sm90TmaWarpSpecializedAdapterINS1G_15DefaultEpilogueISJ_SK_SK_NS1F_6thread17LinearCombinationISJ_Li1EffLNS1K_9ScaleType4KindE0ELNS_15FloatRoundStyleE2ESJ_EENS1_15EpilogueDefaultEEEEEvvEEEEvNT_6ParamsE --------------------------
	.section	.nv.constant0._ZN7cutlass13device_kernelINS_4gemm6kernel13GemmUniversalIN4cute5tupleIJiiiiEEENS1_10collective13CollectiveMmaINS1_37MainloopSm90TmaGmmaWarpSpecializedFP8ILi5ENS5_IJNS4_1CILi1EEESB_SB_EEENS1_35KernelTmaWarpSpecializedCooperativeEEENS5_IJNSA_ILi256EEENSA_ILi128EEENSA_ILi32EEEEEENS_12float_e5m2_tENS5_IJlSB_lEEESJ_SK_NS4_8TiledMMAINS4_8MMA_AtomIJNS4_4SM904GMMA31MMA_64x128x32_F32E5M2E5M2_SS_TNILNSO_7ScaleInE1ELSQ_1EEEEEENS4_6LayoutINS5_IJNSA_ILi2EEESB_SB_EEENS5_IJSB_NSA_ILi0EEESW_EEEEENS5_IJNS4_10UnderscoreESZ_SZ_EEEEENS4_13SM90_TMA_LOADENS4_14ComposedLayoutINS4_7SwizzleILi1ELi4ELi3EEENS4_18smem_ptr_flag_bitsILi8EEENST_INS5_IJNSA_ILi8EEESH_EEENS5_IJSH_SB_EEEEEEEvNS4_8identityES12_S1C_vS1D_EENS_8epilogue10collective6detail29Sm90TmaWarpSpecializedAdapterINS1G_15DefaultEpilogueISJ_SK_SK_NS1F_6thread17LinearCombinationISJ_Li1EffLNS1K_9ScaleType4KindE0ELNS_15FloatRoundStyleE2ESJ_EENS1_15EpilogueDefaultEEEEEvvEEEEvNT_6ParamsE,"a",@progbits
	.sectionflags	@""
	.align	4
.nv.constant0._ZN7cutlass13device_kernelINS_4gemm6kernel13GemmUniversalIN4cute5tupleIJiiiiEEENS1_10collective13CollectiveMmaINS1_37MainloopSm90TmaGmmaWarpSpecializedFP8ILi5ENS5_IJNS4_1CILi1EEESB_SB_EEENS1_35KernelTmaWarpSpecializedCooperativeEEENS5_IJNSA_ILi256EEENSA_ILi128EEENSA_ILi32EEEEEENS_12float_e5m2_tENS5_IJlSB_lEEESJ_SK_NS4_8TiledMMAINS4_8MMA_AtomIJNS4_4SM904GMMA31MMA_64x128x32_F32E5M2E5M2_SS_TNILNSO_7ScaleInE1ELSQ_1EEEEEENS4_6LayoutINS5_IJNSA_ILi2EEESB_SB_EEENS5_IJSB_NSA_ILi0EEESW_EEEEENS5_IJNS4_10UnderscoreESZ_SZ_EEEEENS4_13SM90_TMA_LOADENS4_14ComposedLayoutINS4_7SwizzleILi1ELi4ELi3EEENS4_18smem_ptr_flag_bitsILi8EEENST_INS5_IJNSA_ILi8EEESH_EEENS5_IJSH_SB_EEEEEEEvNS4_8identityES12_S1C_vS1D_EENS_8epilogue10collective6detail29Sm90TmaWarpSpecializedAdapterINS1G_15DefaultEpilogueISJ_SK_SK_NS1F_6thread17LinearCombinationISJ_Li1EffLNS1K_9ScaleType4KindE0ELNS_15FloatRoundStyleE2ESJ_EENS1_15EpilogueDefaultEEEEEvvEEEEvNT_6ParamsE:
	.zero		1664


//--------------------- SYMBOLS --------------------------

	.type		.nv.reservedSmem.offset0,@object
	.size		.nv.reservedSmem.offset0,0x4
